	.target	sm_100a

	.elftype	@"ET_EXEC"


//--------------------- .note.nv.tkinfo           --------------------------
	.section	.note.nv.tkinfo,"",@"SHT_NOTE"
	.sectionflags	@"SHF_NOTE_NV_TKINFO"
	.tkinfo
        /*0018*/ 	.word	0x00000002
        /*0030*/ 	.string	""
        /*0030*/ 	.string	"ptxas"
        /*0030*/ 	.string	"Cuda compilation tools, release 13.0, V13.0.88"
        /*0030*/ 	.string	"Build cuda_13.0.r13.0/compiler.36424714_0"
        /*0030*/ 	.string	"-arch sm_100a -m 64 "



//--------------------- .note.nv.cuinfo           --------------------------
	.section	.note.nv.cuinfo,"",@"SHT_NOTE"
	.sectionflags	@"SHF_NOTE_NV_CUINFO"
        /*0018*/ 	.short	0x0002
        /*001a*/ 	.short	0x0064
        /*001c*/ 	.short	0x0082
	.zero		2


//--------------------- .nv.info                  --------------------------
	.section	.nv.info,"",@"SHT_CUDA_INFO"
	.align	4


	//----- nvinfo : EIATTR_REGCOUNT
	.align		4
        /*0000*/ 	.byte	0x04, 0x2f
        /*0002*/ 	.short	(.L_20 - .L_19)
	.align		4
.L_19:
        /*0004*/ 	.word	index@(_ZN7cutlass13device_kernelINS_4gemm6kernel13GemmUniversalIN4cute5tupleIJiiiiEEENS1_10collective13CollectiveMmaINS1_35MainloopSm100TmaUmmaWarpSpecializedILi5ELi2ELi4ENS5_IJNS4_1CILi1EEESB_SB_EEEEENS5_IJNSA_ILi64EEENSA_ILi256EEENSA_ILi32EEEEEEaNS5_IJlSB_lEEEaSI_NS4_8TiledMMAINS4_8MMA_AtomIJNS4_15SM100_MMA_S8_SSIaaiLi64ELi256ELNS4_4UMMA5MajorE0ELSN_0ELNSM_8SaturateE0EEEEEENS4_6LayoutISC_NS5_IJNSA_ILi0EEESS_SS_EEEEENS5_IJNS4_10UnderscoreESV_SV_EEEEENS4_13SM90_TMA_LOADENS4_14ComposedLayoutINS4_7SwizzleILi1ELi4ELi3EEENS4_18smem_ptr_flag_bitsILi8EEENSR_INS5_IJNSA_ILi8EEESG_EEENS5_IJSG_SB_EEEEEEEvNS4_8identityESY_S18_vS19_EENS_8epilogue10collective18CollectiveEpilogueINS1B_23Sm100TmaWarpSpecializedILi4ELi2ELi32ELb0ELb0EEEJSH_NS5_IJNSR_ISE_SB_EES1G_EEEaSI_aSI_NS1B_6fusion15FusionCallbacksIS1F_NS1I_17LinearCombinationIaiaiLNS_15FloatRoundStyleE2EEESH_S1H_JEEENS4_5SM1004TMEM4LOAD26SM100_TMEM_LOAD_16dp32b32xESY_NSZ_INS10_ILi2ELi4ELi3EEES13_NSR_INS5_IJS14_SE_EEENS5_IJSE_SB_EEEEEEENS4_39AutoVectorizingCopyWithAssumedAlignmentILi128EEENS4_14SM90_TMA_STOREES1W_S1Y_S1Y_EEEvvEEEEvNT_6ParamsE)
        /*0008*/ 	.word	0x0000007a


	//----- nvinfo : EIATTR_FRAME_SIZE
	.align		4
.L_20:
        /*000c*/ 	.byte	0x04, 0x11
        /*000e*/ 	.short	(.L_22 - .L_21)
	.align		4
.L_21:
        /*0010*/ 	.word	index@($__internal_2_$__cuda_sm10x_tcgen05_guardrail_trap_unallocated_columns_being_dealloced)
        /*0014*/ 	.word	0x00000000


	//----- nvinfo : EIATTR_FRAME_SIZE
	.align		4
.L_22:
        /*0018*/ 	.byte	0x04, 0x11
        /*001a*/ 	.short	(.L_24 - .L_23)
	.align		4
.L_23:
        /*001c*/ 	.word	index@($__internal_1_$__cuda_sm10x_tcgen05_guardrail_trap_phase_invalid_during_alloc)
        /*0020*/ 	.word	0x00000000


	//----- nvinfo : EIATTR_FRAME_SIZE
	.align		4
.L_24:
        /*0024*/ 	.byte	0x04, 0x11
        /*0026*/ 	.short	(.L_26 - .L_25)
	.align		4
.L_25:
        /*0028*/ 	.word	index@($__internal_0_$__cuda_sm10x_tcgen05_guardrail_trap_col_being_dealloced_not_returned_by_alloc)
        /*002c*/ 	.word	0x00000000


	//----- nvinfo : EIATTR_FRAME_SIZE
	.align		4
.L_26:
        /*0030*/ 	.byte	0x04, 0x11
        /*0032*/ 	.short	(.L_28 - .L_27)
	.align		4
.L_27:
        /*0034*/ 	.word	index@(_ZN7cutlass13device_kernelINS_4gemm6kernel13GemmUniversalIN4cute5tupleIJiiiiEEENS1_10collective13CollectiveMmaINS1_35MainloopSm100TmaUmmaWarpSpecializedILi5ELi2ELi4ENS5_IJNS4_1CILi1EEESB_SB_EEEEENS5_IJNSA_ILi64EEENSA_ILi256EEENSA_ILi32EEEEEEaNS5_IJlSB_lEEEaSI_NS4_8TiledMMAINS4_8MMA_AtomIJNS4_15SM100_MMA_S8_SSIaaiLi64ELi256ELNS4_4UMMA5MajorE0ELSN_0ELNSM_8SaturateE0EEEEEENS4_6LayoutISC_NS5_IJNSA_ILi0EEESS_SS_EEEEENS5_IJNS4_10UnderscoreESV_SV_EEEEENS4_13SM90_TMA_LOADENS4_14ComposedLayoutINS4_7SwizzleILi1ELi4ELi3EEENS4_18smem_ptr_flag_bitsILi8EEENSR_INS5_IJNSA_ILi8EEESG_EEENS5_IJSG_SB_EEEEEEEvNS4_8identityESY_S18_vS19_EENS_8epilogue10collective18CollectiveEpilogueINS1B_23Sm100TmaWarpSpecializedILi4ELi2ELi32ELb0ELb0EEEJSH_NS5_IJNSR_ISE_SB_EES1G_EEEaSI_aSI_NS1B_6fusion15FusionCallbacksIS1F_NS1I_17LinearCombinationIaiaiLNS_15FloatRoundStyleE2EEESH_S1H_JEEENS4_5SM1004TMEM4LOAD26SM100_TMEM_LOAD_16dp32b32xESY_NSZ_INS10_ILi2ELi4ELi3EEES13_NSR_INS5_IJS14_SE_EEENS5_IJSE_SB_EEEEEEENS4_39AutoVectorizingCopyWithAssumedAlignmentILi128EEENS4_14SM90_TMA_STOREES1W_S1Y_S1Y_EEEvvEEEEvNT_6ParamsE)
        /*0038*/ 	.word	0x00000000


	//----- nvinfo : EIATTR_MIN_STACK_SIZE
	.align		4
.L_28:
        /*003c*/ 	.byte	0x04, 0x12
        /*003e*/ 	.short	(.L_30 - .L_29)
	.align		4
.L_29:
        /*0040*/ 	.word	index@(_ZN7cutlass13device_kernelINS_4gemm6kernel13GemmUniversalIN4cute5tupleIJiiiiEEENS1_10collective13CollectiveMmaINS1_35MainloopSm100TmaUmmaWarpSpecializedILi5ELi2ELi4ENS5_IJNS4_1CILi1EEESB_SB_EEEEENS5_IJNSA_ILi64EEENSA_ILi256EEENSA_ILi32EEEEEEaNS5_IJlSB_lEEEaSI_NS4_8TiledMMAINS4_8MMA_AtomIJNS4_15SM100_MMA_S8_SSIaaiLi64ELi256ELNS4_4UMMA5MajorE0ELSN_0ELNSM_8SaturateE0EEEEEENS4_6LayoutISC_NS5_IJNSA_ILi0EEESS_SS_EEEEENS5_IJNS4_10UnderscoreESV_SV_EEEEENS4_13SM90_TMA_LOADENS4_14ComposedLayoutINS4_7SwizzleILi1ELi4ELi3EEENS4_18smem_ptr_flag_bitsILi8EEENSR_INS5_IJNSA_ILi8EEESG_EEENS5_IJSG_SB_EEEEEEEvNS4_8identityESY_S18_vS19_EENS_8epilogue10collective18CollectiveEpilogueINS1B_23Sm100TmaWarpSpecializedILi4ELi2ELi32ELb0ELb0EEEJSH_NS5_IJNSR_ISE_SB_EES1G_EEEaSI_aSI_NS1B_6fusion15FusionCallbacksIS1F_NS1I_17LinearCombinationIaiaiLNS_15FloatRoundStyleE2EEESH_S1H_JEEENS4_5SM1004TMEM4LOAD26SM100_TMEM_LOAD_16dp32b32xESY_NSZ_INS10_ILi2ELi4ELi3EEES13_NSR_INS5_IJS14_SE_EEENS5_IJSE_SB_EEEEEEENS4_39AutoVectorizingCopyWithAssumedAlignmentILi128EEENS4_14SM90_TMA_STOREES1W_S1Y_S1Y_EEEvvEEEEvNT_6ParamsE)
        /*0044*/ 	.word	0x00000000
.L_30:


//--------------------- .nv.compat                --------------------------
	.section	.nv.compat,"",@"SHT_CUDA_COMPAT_INFO"
	.align	4
        /*0000*/ 	.byte	0x02, 0x09, 0x01, 0x00, 0x02, 0x02, 0x03, 0x00, 0x02, 0x05, 0x06, 0x00, 0x03, 0x07, 0x01, 0x01
        /*0010*/ 	.byte	0x02, 0x03, 0x01, 0x00, 0x02, 0x06, 0x01, 0x00, 0x04, 0x0b, 0x08, 0x00, 0x01, 0x00, 0x00, 0x00
        /*0020*/ 	.byte	0x00, 0x00, 0x00, 0x00


//--------------------- .nv.info._ZN7cutlass13device_kernelINS_4gemm6kernel13GemmUniversalIN4cute5tupleIJiiiiEEENS1_10collective13CollectiveMmaINS1_35MainloopSm100TmaUmmaWarpSpecializedILi5ELi2ELi4ENS5_IJNS4_1CILi1EEESB_SB_EEEEENS5_IJNSA_ILi64EEENSA_ILi256EEENSA_ILi32EEEEEEaNS5_IJlSB_lEEEaSI_NS4_8TiledMMAINS4_8MMA_AtomIJNS4_15SM100_MMA_S8_SSIaaiLi64ELi256ELNS4_4UMMA5MajorE0ELSN_0ELNSM_8SaturateE0EEEEEENS4_6LayoutISC_NS5_IJNSA_ILi0EEESS_SS_EEEEENS5_IJNS4_10UnderscoreESV_SV_EEEEENS4_13SM90_TMA_LOADENS4_14ComposedLayoutINS4_7SwizzleILi1ELi4ELi3EEENS4_18smem_ptr_flag_bitsILi8EEENSR_INS5_IJNSA_ILi8EEESG_EEENS5_IJSG_SB_EEEEEEEvNS4_8identityESY_S18_vS19_EENS_8epilogue10collective18CollectiveEpilogueINS1B_23Sm100TmaWarpSpecializedILi4ELi2ELi32ELb0ELb0EEEJSH_NS5_IJNSR_ISE_SB_EES1G_EEEaSI_aSI_NS1B_6fusion15FusionCallbacksIS1F_NS1I_17LinearCombinationIaiaiLNS_15FloatRoundStyleE2EEESH_S1H_JEEENS4_5SM1004TMEM4LOAD26SM100_TMEM_LOAD_16dp32b32xESY_NSZ_INS10_ILi2ELi4ELi3EEES13_NSR_INS5_IJS14_SE_EEENS5_IJSE_SB_EEEEEEENS4_39AutoVectorizingCopyWithAssumedAlignmentILi128EEENS4_14SM90_TMA_STOREES1W_S1Y_S1Y_EEEvvEEEEvNT_6ParamsE --------------------------
	.section	.nv.info._ZN7cutlass13device_kernelINS_4gemm6kernel13GemmUniversalIN4cute5tupleIJiiiiEEENS1_10collective13CollectiveMmaINS1_35MainloopSm100TmaUmmaWarpSpecializedILi5ELi2ELi4ENS5_IJNS4_1CILi1EEESB_SB_EEEEENS5_IJNSA_ILi64EEENSA_ILi256EEENSA_ILi32EEEEEEaNS5_IJlSB_lEEEaSI_NS4_8TiledMMAINS4_8MMA_AtomIJNS4_15SM100_MMA_S8_SSIaaiLi64ELi256ELNS4_4UMMA5MajorE0ELSN_0ELNSM_8SaturateE0EEEEEENS4_6LayoutISC_NS5_IJNSA_ILi0EEESS_SS_EEEEENS5_IJNS4_10UnderscoreESV_SV_EEEEENS4_13SM90_TMA_LOADENS4_14ComposedLayoutINS4_7SwizzleILi1ELi4ELi3EEENS4_18smem_ptr_flag_bitsILi8EEENSR_INS5_IJNSA_ILi8EEESG_EEENS5_IJSG_SB_EEEEEEEvNS4_8identityESY_S18_vS19_EENS_8epilogue10collective18CollectiveEpilogueINS1B_23Sm100TmaWarpSpecializedILi4ELi2ELi32ELb0ELb0EEEJSH_NS5_IJNSR_ISE_SB_EES1G_EEEaSI_aSI_NS1B_6fusion15FusionCallbacksIS1F_NS1I_17LinearCombinationIaiaiLNS_15FloatRoundStyleE2EEESH_S1H_JEEENS4_5SM1004TMEM4LOAD26SM100_TMEM_LOAD_16dp32b32xESY_NSZ_INS10_ILi2ELi4ELi3EEES13_NSR_INS5_IJS14_SE_EEENS5_IJSE_SB_EEEEEEENS4_39AutoVectorizingCopyWithAssumedAlignmentILi128EEENS4_14SM90_TMA_STOREES1W_S1Y_S1Y_EEEvvEEEEvNT_6ParamsE,"",@"SHT_CUDA_INFO"
	.sectionflags	@""
	.align	4


	//----- nvinfo : EIATTR_CUDA_API_VERSION
	.align		4
        /*0000*/ 	.byte	0x04, 0x37
        /*0002*/ 	.short	(.L_32 - .L_31)
.L_31:
        /*0004*/ 	.word	0x00000082


	//----- nvinfo : EIATTR_KPARAM_INFO
	.align		4
.L_32:
        /*0008*/ 	.byte	0x04, 0x17
        /*000a*/ 	.short	(.L_34 - .L_33)
.L_33:
        /*000c*/ 	.word	0x00000000
        /*0010*/ 	.short	0x0000
        /*0012*/ 	.short	0x0000
        /*0014*/ 	.byte	0x00, 0xf0, 0x01, 0x20


	//----- nvinfo : EIATTR_AT_ENTRY_FRAGMENTS
	.align		4
.L_34:
        /*0018*/ 	.byte	0x04, 0x4f
        /*001a*/ 	.short	(.L_36 - .L_35)


	//   ....[0]....
.L_35:
        /*001c*/ 	.word	0x00000006


	//----- nvinfo : EIATTR_RESERVED_SMEM_USED
	.align		4
.L_36:
        /*0020*/ 	.byte	0x01, 0x41
	.zero		2


	//----- nvinfo : EIATTR_SPARSE_MMA_MASK
	.align		4
        /*0024*/ 	.byte	0x03, 0x50
        /*0026*/ 	.short	0x0000


	//----- nvinfo : EIATTR_TCGEN05_1CTA_USED
	.align		4
        /*0028*/ 	.byte	0x01, 0x51
	.zero		2


	//----- nvinfo : EIATTR_MAXREG_COUNT
	.align		4
        /*002c*/ 	.byte	0x03, 0x1b
        /*002e*/ 	.short	0x00ff


	//----- nvinfo : EIATTR_NUM_BARRIERS
	.align		4
        /*0030*/ 	.byte	0x02, 0x4c
        /*0032*/ 	.byte	0x07
	.zero		1


	//----- nvinfo : EIATTR_EXTERNS
	.align		4
        /*0034*/ 	.byte	0x04, 0x0f
        /*0036*/ 	.short	(.L_38 - .L_37)


	//   ....[0]....
	.align		4
.L_37:
        /*0038*/ 	.word	index@(__assertfail)


	//----- nvinfo : EIATTR_MERCURY_ISA_VERSION
	.align		4
.L_38:
        /*003c*/ 	.byte	0x03, 0x5f
        /*003e*/ 	.short	0x0101


	//----- nvinfo : EIATTR_INT_WARP_WIDE_INSTR_OFFSETS
	.align		4
        /*0040*/ 	.byte	0x04, 0x31
        /*0042*/ 	.short	(.L_40 - .L_39)


	//   ....[0]....
.L_39:
        /*0044*/ 	.word	0x00001e00


	//   ....[1]....
        /*0048*/ 	.word	0x000037f0


	//   ....[2]....
        /*004c*/ 	.word	0x00003810


	//   ....[3]....
        /*0050*/ 	.word	0x00003840


	//   ....[4]....
        /*0054*/ 	.word	0x00004180


	//   ....[5]....
        /*0058*/ 	.word	0x000041f0


	//   ....[6]....
        /*005c*/ 	.word	0x000042d0


	//   ....[7]....
        /*0060*/ 	.word	0x00004350


	//   ....[8]....
        /*0064*/ 	.word	0x00004460


	//   ....[9]....
        /*0068*/ 	.word	0x000044f0


	//   ....[10]....
        /*006c*/ 	.word	0x000046d0


	//   ....[11]....
        /*0070*/ 	.word	0x00004830


	//----- nvinfo : EIATTR_COOP_GROUP_MASK_REGIDS
	.align		4
.L_40:
        /*0074*/ 	.byte	0x04, 0x29
        /*0076*/ 	.short	(.L_42 - .L_41)


	//   ....[0]....
.L_41:
        /*0078*/ 	.word	0xffffffff


	//   ....[1]....
        /*007c*/ 	.word	0xffffffff


	//   ....[2]....
        /*0080*/ 	.word	0xffffffff


	//   ....[3]....
        /*0084*/ 	.word	0xffffffff


	//   ....[4]....
        /*0088*/ 	.word	0xffffffff


	//   ....[5]....
        /*008c*/ 	.word	0xffffffff


	//   ....[6]....
        /*0090*/ 	.word	0xffffffff


	//   ....[7]....
        /*0094*/ 	.word	0xffffffff


	//   ....[8]....
        /*0098*/ 	.word	0xffffffff


	//   ....[9]....
        /*009c*/ 	.word	0xffffffff


	//   ....[10]....
        /*00a0*/ 	.word	0xffffffff


	//   ....[11]....
        /*00a4*/ 	.word	0xffffffff


	//   ....[12]....
        /*00a8*/ 	.word	0xffffffff


	//----- nvinfo : EIATTR_COOP_GROUP_INSTR_OFFSETS
	.align		4
.L_42:
        /*00ac*/ 	.byte	0x04, 0x28
        /*00ae*/ 	.short	(.L_44 - .L_43)


	//   ....[0]....
.L_43:
        /*00b0*/ 	.word	0x00000090


	//   ....[1]....
        /*00b4*/ 	.word	0x000004d0


	//   ....[2]....
        /*00b8*/ 	.word	0x00000660


	//   ....[3]....
        /*00bc*/ 	.word	0x00000800


	//   ....[4]....
        /*00c0*/ 	.word	0x00000900


	//   ....[5]....
        /*00c4*/ 	.word	0x00000a70


	//   ....[6]....
        /*00c8*/ 	.word	0x00000c10


	//   ....[7]....
        /*00cc*/ 	.word	0x00001ce0


	//   ....[8]....
        /*00d0*/ 	.word	0x00002b50


	//   ....[9]....
        /*00d4*/ 	.word	0x00002d60


	//   ....[10]....
        /*00d8*/ 	.word	0x00002d90


	//   ....[11]....
        /*00dc*/ 	.word	0x000036d0


	//   ....[12]....
        /*00e0*/ 	.word	0x00003900


	//----- nvinfo : EIATTR_VRC_CTA_INIT_COUNT
	.align		4
.L_44:
        /*00e4*/ 	.byte	0x02, 0x4a
        /*00e6*/ 	.byte	0x80
	.zero		1


	//----- nvinfo : EIATTR_SYSCALL_OFFSETS
	.align		4
        /*00e8*/ 	.byte	0x04, 0x46
        /*00ea*/ 	.short	(.L_46 - .L_45)


	//   ....[0]....
.L_45:
        /*00ec*/ 	.word	0x000052c0


	//   ....[1]....
        /*00f0*/ 	.word	0x00005400


	//   ....[2]....
        /*00f4*/ 	.word	0x00005c00


	//   ....[3]....
        /*00f8*/ 	.word	0x000069b0


	//   ....[4]....
        /*00fc*/ 	.word	0x000076f0


	//   ....[5]....
        /*0100*/ 	.word	0x00008460


	//----- nvinfo : EIATTR_MBARRIER_INSTR_OFFSETS
	.align		4
.L_46:
        /*0104*/ 	.byte	0x04, 0x39
        /*0106*/ 	.short	(.L_48 - .L_47)


	//   ....[0]....
.L_47:
        /*0108*/ 	.word	0x000005b0
        /*010c*/ 	.word	0x000000ff
        /*0110*/ 	.word	0x00000000
        /*0114*/ 	.short	0x0100
        /*0116*/ 	.byte	0x05
	.zero		1


	//   ....[1]....
        /*0118*/ 	.word	0x000005c0
        /*011c*/ 	.word	0x000000ff
        /*0120*/ 	.word	0x00000028
        /*0124*/ 	.short	0x0100
        /*0126*/ 	.byte	0x05
	.zero		1


	//   ....[2]....
        /*0128*/ 	.word	0x000005d0
        /*012c*/ 	.word	0x000000ff
        /*0130*/ 	.word	0x00000008
        /*0134*/ 	.short	0x0100
        /*0136*/ 	.byte	0x05
	.zero		1


	//   ....[3]....
        /*0138*/ 	.word	0x000005e0
        /*013c*/ 	.word	0x000000ff
        /*0140*/ 	.word	0x00000030
        /*0144*/ 	.short	0x0100
        /*0146*/ 	.byte	0x05
	.zero		1


	//   ....[4]....
        /*0148*/ 	.word	0x000005f0
        /*014c*/ 	.word	0x000000ff
        /*0150*/ 	.word	0x00000010
        /*0154*/ 	.short	0x0100
        /*0156*/ 	.byte	0x05
	.zero		1


	//   ....[5]....
        /*0158*/ 	.word	0x00000600
        /*015c*/ 	.word	0x000000ff
        /*0160*/ 	.word	0x00000038
        /*0164*/ 	.short	0x0100
        /*0166*/ 	.byte	0x05
	.zero		1


	//   ....[6]....
        /*0168*/ 	.word	0x00000610
        /*016c*/ 	.word	0x000000ff
        /*0170*/ 	.word	0x00000018
        /*0174*/ 	.short	0x0100
        /*0176*/ 	.byte	0x05
	.zero		1


	//   ....[7]....
        /*0178*/ 	.word	0x00000620
        /*017c*/ 	.word	0x000000ff
        /*0180*/ 	.word	0x00000040
        /*0184*/ 	.short	0x0100
        /*0186*/ 	.byte	0x05
	.zero		1


	//   ....[8]....
        /*0188*/ 	.word	0x00000630
        /*018c*/ 	.word	0x000000ff
        /*0190*/ 	.word	0x00000020
        /*0194*/ 	.short	0x0100
        /*0196*/ 	.byte	0x05
	.zero		1


	//   ....[9]....
        /*0198*/ 	.word	0x00000640
        /*019c*/ 	.word	0x000000ff
        /*01a0*/ 	.word	0x00000048
        /*01a4*/ 	.short	0x0100
        /*01a6*/ 	.byte	0x05
	.zero		1


	//   ....[10]....
        /*01a8*/ 	.word	0x00000770
        /*01ac*/ 	.word	0x000000ff
        /*01b0*/ 	.word	0x00000050
        /*01b4*/ 	.short	0x0100
        /*01b6*/ 	.byte	0x07
	.zero		1


	//   ....[11]....
        /*01b8*/ 	.word	0x00000780
        /*01bc*/ 	.word	0x000000ff
        /*01c0*/ 	.word	0x00000070
        /*01c4*/ 	.short	0x0100
        /*01c6*/ 	.byte	0x07
	.zero		1


	//   ....[12]....
        /*01c8*/ 	.word	0x00000790
        /*01cc*/ 	.word	0x000000ff
        /*01d0*/ 	.word	0x00000058
        /*01d4*/ 	.short	0x0100
        /*01d6*/ 	.byte	0x07
	.zero		1


	//   ....[13]....
        /*01d8*/ 	.word	0x000007a0
        /*01dc*/ 	.word	0x000000ff
        /*01e0*/ 	.word	0x00000078
        /*01e4*/ 	.short	0x0100
        /*01e6*/ 	.byte	0x07
	.zero		1


	//   ....[14]....
        /*01e8*/ 	.word	0x000007b0
        /*01ec*/ 	.word	0x000000ff
        /*01f0*/ 	.word	0x00000060
        /*01f4*/ 	.short	0x0100
        /*01f6*/ 	.byte	0x07
	.zero		1


	//   ....[15]....
        /*01f8*/ 	.word	0x000007c0
        /*01fc*/ 	.word	0x000000ff
        /*0200*/ 	.word	0x00000080
        /*0204*/ 	.short	0x0100
        /*0206*/ 	.byte	0x07
	.zero		1


	//   ....[16]....
        /*0208*/ 	.word	0x000007d0
        /*020c*/ 	.word	0x000000ff
        /*0210*/ 	.word	0x00000068
        /*0214*/ 	.short	0x0100
        /*0216*/ 	.byte	0x07
	.zero		1


	//   ....[17]....
        /*0218*/ 	.word	0x000007e0
        /*021c*/ 	.word	0x000000ff
        /*0220*/ 	.word	0x00000088
        /*0224*/ 	.short	0x0100
        /*0226*/ 	.byte	0x07
	.zero		1


	//   ....[18]....
        /*0228*/ 	.word	0x000008d0
        /*022c*/ 	.word	0x000000ff
        /*0230*/ 	.word	0x00000090
        /*0234*/ 	.short	0x0100
        /*0236*/ 	.byte	0x05
	.zero		1


	//   ....[19]....
        /*0238*/ 	.word	0x000008e0
        /*023c*/ 	.word	0x000000ff
        /*0240*/ 	.word	0x00000098
        /*0244*/ 	.short	0x0100
        /*0246*/ 	.byte	0x05
	.zero		1


	//   ....[20]....
        /*0248*/ 	.word	0x00000a20
        /*024c*/ 	.word	0x000000ff
        /*0250*/ 	.word	0x000000a0
        /*0254*/ 	.short	0x0100
        /*0256*/ 	.byte	0x05
	.zero		1


	//   ....[21]....
        /*0258*/ 	.word	0x00000a30
        /*025c*/ 	.word	0x000000ff
        /*0260*/ 	.word	0x000000b0
        /*0264*/ 	.short	0x0100
        /*0266*/ 	.byte	0x05
	.zero		1


	//   ....[22]....
        /*0268*/ 	.word	0x00000a40
        /*026c*/ 	.word	0x000000ff
        /*0270*/ 	.word	0x000000a8
        /*0274*/ 	.short	0x0100
        /*0276*/ 	.byte	0x05
	.zero		1


	//   ....[23]....
        /*0278*/ 	.word	0x00000a50
        /*027c*/ 	.word	0x000000ff
        /*0280*/ 	.word	0x000000b8
        /*0284*/ 	.short	0x0100
        /*0286*/ 	.byte	0x05
	.zero		1


	//   ....[24]....
        /*0288*/ 	.word	0x00000b80
        /*028c*/ 	.word	0x000000ff
        /*0290*/ 	.word	0x000000c0
        /*0294*/ 	.short	0x0100
        /*0296*/ 	.byte	0x07
	.zero		1


	//   ....[25]....
        /*0298*/ 	.word	0x00000b90
        /*029c*/ 	.word	0x000000ff
        /*02a0*/ 	.word	0x000000e0
        /*02a4*/ 	.short	0x0100
        /*02a6*/ 	.byte	0x07
	.zero		1


	//   ....[26]....
        /*02a8*/ 	.word	0x00000ba0
        /*02ac*/ 	.word	0x000000ff
        /*02b0*/ 	.word	0x000000c8
        /*02b4*/ 	.short	0x0100
        /*02b6*/ 	.byte	0x07
	.zero		1


	//   ....[27]....
        /*02b8*/ 	.word	0x00000bb0
        /*02bc*/ 	.word	0x000000ff
        /*02c0*/ 	.word	0x000000e8
        /*02c4*/ 	.short	0x0100
        /*02c6*/ 	.byte	0x07
	.zero		1


	//   ....[28]....
        /*02c8*/ 	.word	0x00000bc0
        /*02cc*/ 	.word	0x000000ff
        /*02d0*/ 	.word	0x000000d0
        /*02d4*/ 	.short	0x0100
        /*02d6*/ 	.byte	0x07
	.zero		1


	//   ....[29]....
        /*02d8*/ 	.word	0x00000bd0
        /*02dc*/ 	.word	0x000000ff
        /*02e0*/ 	.word	0x000000f0
        /*02e4*/ 	.short	0x0100
        /*02e6*/ 	.byte	0x07
	.zero		1


	//   ....[30]....
        /*02e8*/ 	.word	0x00000be0
        /*02ec*/ 	.word	0x000000ff
        /*02f0*/ 	.word	0x000000d8
        /*02f4*/ 	.short	0x0100
        /*02f6*/ 	.byte	0x07
	.zero		1


	//   ....[31]....
        /*02f8*/ 	.word	0x00000bf0
        /*02fc*/ 	.word	0x000000ff
        /*0300*/ 	.word	0x000000f8
        /*0304*/ 	.short	0x0100
        /*0306*/ 	.byte	0x07
	.zero		1


	//   ....[32]....
        /*0308*/ 	.word	0x00000ce0
        /*030c*/ 	.word	0x000000ff
        /*0310*/ 	.word	0x00000100
        /*0314*/ 	.short	0x0100
        /*0316*/ 	.byte	0x05
	.zero		1


	//   ....[33]....
        /*0318*/ 	.word	0x00000cf0
        /*031c*/ 	.word	0x000000ff
        /*0320*/ 	.word	0x00000110
        /*0324*/ 	.short	0x0100
        /*0326*/ 	.byte	0x05
	.zero		1


	//   ....[34]....
        /*0328*/ 	.word	0x00000d00
        /*032c*/ 	.word	0x000000ff
        /*0330*/ 	.word	0x00000108
        /*0334*/ 	.short	0x0100
        /*0336*/ 	.byte	0x05
	.zero		1


	//   ....[35]....
        /*0338*/ 	.word	0x00000d10
        /*033c*/ 	.word	0x000000ff
        /*0340*/ 	.word	0x00000118
        /*0344*/ 	.short	0x0100
        /*0346*/ 	.byte	0x05
	.zero		1


	//   ....[36]....
        /*0348*/ 	.word	0x000015e0
        /*034c*/ 	.word	0x00000003
        /*0350*/ 	.word	0x00000110
        /*0354*/ 	.short	0x010a
        /*0356*/ 	.byte	0xff
	.zero		1


	//   ....[37]....
        /*0358*/ 	.word	0x00001610
        /*035c*/ 	.word	0x00000003
        /*0360*/ 	.word	0x00000100
        /*0364*/ 	.short	0x0101
        /*0366*/ 	.byte	0xff
	.zero		1


	//   ....[38]....
        /*0368*/ 	.word	0x000016e0
        /*036c*/ 	.word	0x000000ff
        /*0370*/ 	.word	0x00000028
        /*0374*/ 	.short	0x010a
        /*0376*/ 	.byte	0x08
	.zero		1


	//   ....[39]....
        /*0378*/ 	.word	0x00001780
        /*037c*/ 	.word	0x000000ff
        /*0380*/ 	.word	0x00000028
        /*0384*/ 	.short	0x010a
        /*0386*/ 	.byte	0x21
	.zero		1


	//   ....[40]....
        /*0388*/ 	.word	0x000018d0
        /*038c*/ 	.word	0x000000ff
        /*0390*/ 	.word	0x00000028
        /*0394*/ 	.short	0x010a
        /*0396*/ 	.byte	0x08
	.zero		1


	//   ....[41]....
        /*0398*/ 	.word	0x000019e0
        /*039c*/ 	.word	0x000000ff
        /*03a0*/ 	.word	0x00000098
        /*03a4*/ 	.short	0x0101
        /*03a6*/ 	.byte	0x04
	.zero		1


	//   ....[42]....
        /*03a8*/ 	.word	0x00001a00
        /*03ac*/ 	.word	0x000000ff
        /*03b0*/ 	.word	0x00000028
        /*03b4*/ 	.short	0x010a
        /*03b6*/ 	.byte	0x08
	.zero		1


	//   ....[43]....
        /*03b8*/ 	.word	0x00001a80
        /*03bc*/ 	.word	0x000000ff
        /*03c0*/ 	.word	0x00000028
        /*03c4*/ 	.short	0x010a
        /*03c6*/ 	.byte	0x11
	.zero		1


	//   ....[44]....
        /*03c8*/ 	.word	0x00001bd0
        /*03cc*/ 	.word	0x000000ff
        /*03d0*/ 	.word	0x00000028
        /*03d4*/ 	.short	0x010a
        /*03d6*/ 	.byte	0x08
	.zero		1


	//   ....[45]....
        /*03d8*/ 	.word	0x00001d10
        /*03dc*/ 	.word	0x00000002
        /*03e0*/ 	.word	0x000000a0
        /*03e4*/ 	.short	0x010a
        /*03e6*/ 	.byte	0xff
	.zero		1


	//   ....[46]....
        /*03e8*/ 	.word	0x00001dd0
        /*03ec*/ 	.word	0x00000002
        /*03f0*/ 	.word	0x00000000
        /*03f4*/ 	.short	0x0101
        /*03f6*/ 	.byte	0xff
	.zero		1


	//   ....[47]....
        /*03f8*/ 	.word	0x00002330
        /*03fc*/ 	.word	0x000000ff
        /*0400*/ 	.word	0x00000000
        /*0404*/ 	.short	0x010a
        /*0406*/ 	.byte	0x05
	.zero		1


	//   ....[48]....
        /*0408*/ 	.word	0x000023c0
        /*040c*/ 	.word	0x000000ff
        /*0410*/ 	.word	0x00000000
        /*0414*/ 	.short	0x010a
        /*0416*/ 	.byte	0x05
	.zero		1


	//   ....[49]....
        /*0418*/ 	.word	0x00002450
        /*041c*/ 	.word	0x000000ff
        /*0420*/ 	.word	0x00000000
        /*0424*/ 	.short	0x010a
        /*0426*/ 	.byte	0x05
	.zero		1


	//   ....[50]....
        /*0428*/ 	.word	0x000024e0
        /*042c*/ 	.word	0x000000ff
        /*0430*/ 	.word	0x00000000
        /*0434*/ 	.short	0x010a
        /*0436*/ 	.byte	0x05
	.zero		1


	//   ....[51]....
        /*0438*/ 	.word	0x00002580
        /*043c*/ 	.word	0x00000000
        /*0440*/ 	.word	0x00000000
        /*0444*/ 	.short	0x010a
        /*0446*/ 	.byte	0xff
	.zero		1


	//   ....[52]....
        /*0448*/ 	.word	0x000026a0
        /*044c*/ 	.word	0x00000000
        /*0450*/ 	.word	0x00000100
        /*0454*/ 	.short	0x010a
        /*0456*/ 	.byte	0xff
	.zero		1


	//   ....[53]....
        /*0458*/ 	.word	0x00002700
        /*045c*/ 	.word	0x00000004
        /*0460*/ 	.word	0x00000000
        /*0464*/ 	.short	0x0101
        /*0466*/ 	.byte	0xff
	.zero		1


	//   ....[54]....
        /*0468*/ 	.word	0x00002720
        /*046c*/ 	.word	0x000000ff
        /*0470*/ 	.word	0x000000b0
        /*0474*/ 	.short	0x010a
        /*0476*/ 	.byte	0x05
	.zero		1


	//   ....[55]....
        /*0478*/ 	.word	0x00002840
        /*047c*/ 	.word	0x00000000
        /*0480*/ 	.word	0x000000a0
        /*0484*/ 	.short	0x010a
        /*0486*/ 	.byte	0xff
	.zero		1


	//   ....[56]....
        /*0488*/ 	.word	0x00002950
        /*048c*/ 	.word	0x00000000
        /*0490*/ 	.word	0x00000000
        /*0494*/ 	.short	0x0101
        /*0496*/ 	.byte	0xff
	.zero		1


	//   ....[57]....
        /*0498*/ 	.word	0x000029e0
        /*049c*/ 	.word	0x000000ff
        /*04a0*/ 	.word	0x000000b0
        /*04a4*/ 	.short	0x0106
        /*04a6*/ 	.byte	0x05
	.zero		1


	//   ....[58]....
        /*04a8*/ 	.word	0x00002a00
        /*04ac*/ 	.word	0x000000ff
        /*04b0*/ 	.word	0x000000b0
        /*04b4*/ 	.short	0x010a
        /*04b6*/ 	.byte	0x05
	.zero		1


	//   ....[59]....
        /*04b8*/ 	.word	0x00002a90
        /*04bc*/ 	.word	0x000000ff
        /*04c0*/ 	.word	0x000000b0
        /*04c4*/ 	.short	0x0106
        /*04c6*/ 	.byte	0x04
	.zero		1


	//   ....[60]....
        /*04c8*/ 	.word	0x00002ad0
        /*04cc*/ 	.word	0x00000000
        /*04d0*/ 	.word	0x000000b0
        /*04d4*/ 	.short	0x010a
        /*04d6*/ 	.byte	0xff
	.zero		1


	//   ....[61]....
        /*04d8*/ 	.word	0x00002fb0
        /*04dc*/ 	.word	0x00000000
        /*04e0*/ 	.word	0x000000a0
        /*04e4*/ 	.short	0x010a
        /*04e6*/ 	.byte	0xff
	.zero		1


	//   ....[62]....
        /*04e8*/ 	.word	0x000030b0
        /*04ec*/ 	.word	0x00000003
        /*04f0*/ 	.word	0x00000000
        /*04f4*/ 	.short	0x0101
        /*04f6*/ 	.byte	0xff
	.zero		1


	//   ....[63]....
        /*04f8*/ 	.word	0x000030c0
        /*04fc*/ 	.word	0x000000ff
        /*0500*/ 	.word	0x00000000
        /*0504*/ 	.short	0x010a
        /*0506*/ 	.byte	0x04
	.zero		1


	//   ....[64]....
        /*0508*/ 	.word	0x000030e0
        /*050c*/ 	.word	0x000000ff
        /*0510*/ 	.word	0x000000e0
        /*0514*/ 	.short	0x010a
        /*0516*/ 	.byte	0x09
	.zero		1


	//   ....[65]....
        /*0518*/ 	.word	0x00003220
        /*051c*/ 	.word	0x000000ff
        /*0520*/ 	.word	0x00000000
        /*0524*/ 	.short	0x010a
        /*0526*/ 	.byte	0x07
	.zero		1


	//   ....[66]....
        /*0528*/ 	.word	0x00003350
        /*052c*/ 	.word	0x000000ff
        /*0530*/ 	.word	0x00000000
        /*0534*/ 	.short	0x010a
        /*0536*/ 	.byte	0x04
	.zero		1


	//   ....[67]....
        /*0538*/ 	.word	0x00003500
        /*053c*/ 	.word	0x000000ff
        /*0540*/ 	.word	0x00000000
        /*0544*/ 	.short	0x010a
        /*0546*/ 	.byte	0x05
	.zero		1


	//   ....[68]....
        /*0548*/ 	.word	0x00003590
        /*054c*/ 	.word	0x000000ff
        /*0550*/ 	.word	0x00000000
        /*0554*/ 	.short	0x010a
        /*0556*/ 	.byte	0x05
	.zero		1


	//   ....[69]....
        /*0558*/ 	.word	0x00003620
        /*055c*/ 	.word	0x000000ff
        /*0560*/ 	.word	0x00000000
        /*0564*/ 	.short	0x010a
        /*0566*/ 	.byte	0x05
	.zero		1


	//   ....[70]....
        /*0568*/ 	.word	0x000036b0
        /*056c*/ 	.word	0x000000ff
        /*0570*/ 	.word	0x00000000
        /*0574*/ 	.short	0x010a
        /*0576*/ 	.byte	0x07
	.zero		1


	//   ....[71]....
        /*0578*/ 	.word	0x00003b30
        /*057c*/ 	.word	0x00000000
        /*0580*/ 	.word	0x000000a0
        /*0584*/ 	.short	0x010a
        /*0586*/ 	.byte	0xff
	.zero		1


	//   ....[72]....
        /*0588*/ 	.word	0x00003bf0
        /*058c*/ 	.word	0x00000000
        /*0590*/ 	.word	0x00000000
        /*0594*/ 	.short	0x0101
        /*0596*/ 	.byte	0xff
	.zero		1


	//   ....[73]....
        /*0598*/ 	.word	0x00003f10
        /*059c*/ 	.word	0x000000ff
        /*05a0*/ 	.word	0x00000098
        /*05a4*/ 	.short	0x010a
        /*05a6*/ 	.byte	0x07
	.zero		1


	//   ....[74]....
        /*05a8*/ 	.word	0x00004100
        /*05ac*/ 	.word	0x000000ff
        /*05b0*/ 	.word	0x00000070
        /*05b4*/ 	.short	0x010a
        /*05b6*/ 	.byte	0x07
	.zero		1


	//   ....[75]....
        /*05b8*/ 	.word	0x00004270
        /*05bc*/ 	.word	0x000000ff
        /*05c0*/ 	.word	0x00000050
        /*05c4*/ 	.short	0x010b
        /*05c6*/ 	.byte	0x07
	.zero		1


	//   ....[76]....
        /*05c8*/ 	.word	0x00004280
        /*05cc*/ 	.word	0x000000ff
        /*05d0*/ 	.word	0x00000000
        /*05d4*/ 	.short	0x0101
        /*05d6*/ 	.byte	0x08
	.zero		1


	//   ....[77]....
        /*05d8*/ 	.word	0x000042a0
        /*05dc*/ 	.word	0x000000ff
        /*05e0*/ 	.word	0x00000078
        /*05e4*/ 	.short	0x010a
        /*05e6*/ 	.byte	0x07
	.zero		1


	//   ....[78]....
        /*05e8*/ 	.word	0x00004400
        /*05ec*/ 	.word	0x000000ff
        /*05f0*/ 	.word	0x00000058
        /*05f4*/ 	.short	0x010b
        /*05f6*/ 	.byte	0x07
	.zero		1


	//   ....[79]....
        /*05f8*/ 	.word	0x00004410
        /*05fc*/ 	.word	0x000000ff
        /*0600*/ 	.word	0x00000000
        /*0604*/ 	.short	0x0101
        /*0606*/ 	.byte	0x08
	.zero		1


	//   ....[80]....
        /*0608*/ 	.word	0x00004420
        /*060c*/ 	.word	0x000000ff
        /*0610*/ 	.word	0x00000080
        /*0614*/ 	.short	0x010a
        /*0616*/ 	.byte	0x07
	.zero		1


	//   ....[81]....
        /*0618*/ 	.word	0x000045c0
        /*061c*/ 	.word	0x000000ff
        /*0620*/ 	.word	0x00000060
        /*0624*/ 	.short	0x010b
        /*0626*/ 	.byte	0x07
	.zero		1


	//   ....[82]....
        /*0628*/ 	.word	0x00004630
        /*062c*/ 	.word	0x000000ff
        /*0630*/ 	.word	0x00000000
        /*0634*/ 	.short	0x0101
        /*0636*/ 	.byte	0x08
	.zero		1


	//   ....[83]....
        /*0638*/ 	.word	0x00004660
        /*063c*/ 	.word	0x000000ff
        /*0640*/ 	.word	0x00000088
        /*0644*/ 	.short	0x010a
        /*0646*/ 	.byte	0x07
	.zero		1


	//   ....[84]....
        /*0648*/ 	.word	0x00004870
        /*064c*/ 	.word	0x000000ff
        /*0650*/ 	.word	0x00000068
        /*0654*/ 	.short	0x010b
        /*0656*/ 	.byte	0x07
	.zero		1


	//   ....[85]....
        /*0658*/ 	.word	0x00004890
        /*065c*/ 	.word	0x000000ff
        /*0660*/ 	.word	0x00000000
        /*0664*/ 	.short	0x0101
        /*0666*/ 	.byte	0x0d
	.zero		1


	//   ....[86]....
        /*0668*/ 	.word	0x000048c0
        /*066c*/ 	.word	0x000000ff
        /*0670*/ 	.word	0x00000070
        /*0674*/ 	.short	0x010a
        /*0676*/ 	.byte	0x07
	.zero		1


	//   ....[87]....
        /*0678*/ 	.word	0x000048e0
        /*067c*/ 	.word	0x000000ff
        /*0680*/ 	.word	0x00000078
        /*0684*/ 	.short	0x010a
        /*0686*/ 	.byte	0x07
	.zero		1


	//   ....[88]....
        /*0688*/ 	.word	0x00004900
        /*068c*/ 	.word	0x000000ff
        /*0690*/ 	.word	0x00000080
        /*0694*/ 	.short	0x010a
        /*0696*/ 	.byte	0x07
	.zero		1


	//   ....[89]....
        /*0698*/ 	.word	0x00004940
        /*069c*/ 	.word	0x00000000
        /*06a0*/ 	.word	0x00000088
        /*06a4*/ 	.short	0x010a
        /*06a6*/ 	.byte	0xff
	.zero		1


	//   ....[90]....
        /*06a8*/ 	.word	0x00004c90
        /*06ac*/ 	.word	0x00000000
        /*06b0*/ 	.word	0x000000a0
        /*06b4*/ 	.short	0x010a
        /*06b6*/ 	.byte	0xff
	.zero		1


	//   ....[91]....
        /*06b8*/ 	.word	0x00004da0
        /*06bc*/ 	.word	0x00000000
        /*06c0*/ 	.word	0x00000000
        /*06c4*/ 	.short	0x0101
        /*06c6*/ 	.byte	0xff
	.zero		1


	//   ....[92]....
        /*06c8*/ 	.word	0x000057f0
        /*06cc*/ 	.word	0x00000000
        /*06d0*/ 	.word	0x00000050
        /*06d4*/ 	.short	0x010a
        /*06d6*/ 	.byte	0xff
	.zero		1


	//   ....[93]....
        /*06d8*/ 	.word	0x00005860
        /*06dc*/ 	.word	0x0000006c
        /*06e0*/ 	.word	0x000000c0
        /*06e4*/ 	.short	0x010a
        /*06e6*/ 	.byte	0xff
	.zero		1


	//   ....[94]....
        /*06e8*/ 	.word	0x00005940
        /*06ec*/ 	.word	0x00000000
        /*06f0*/ 	.word	0x00000050
        /*06f4*/ 	.short	0x010a
        /*06f6*/ 	.byte	0xff
	.zero		1


	//   ....[95]....
        /*06f8*/ 	.word	0x00005a60
        /*06fc*/ 	.word	0x00000000
        /*0700*/ 	.word	0x00000000
        /*0704*/ 	.short	0x0101
        /*0706*/ 	.byte	0xff
	.zero		1


	//   ....[96]....
        /*0708*/ 	.word	0x00005ae0
        /*070c*/ 	.word	0x0000006c
        /*0710*/ 	.word	0x000000c0
        /*0714*/ 	.short	0x010a
        /*0716*/ 	.byte	0xff
	.zero		1


	//   ....[97]....
        /*0718*/ 	.word	0x00006660
        /*071c*/ 	.word	0x00000037
        /*0720*/ 	.word	0x00000050
        /*0724*/ 	.short	0x010a
        /*0726*/ 	.byte	0xff
	.zero		1


	//   ....[98]....
        /*0728*/ 	.word	0x00006710
        /*072c*/ 	.word	0x00000037
        /*0730*/ 	.word	0x00000050
        /*0734*/ 	.short	0x010a
        /*0736*/ 	.byte	0xff
	.zero		1


	//   ....[99]....
        /*0738*/ 	.word	0x00006830
        /*073c*/ 	.word	0x00000000
        /*0740*/ 	.word	0x00000000
        /*0744*/ 	.short	0x0101
        /*0746*/ 	.byte	0xff
	.zero		1


	//   ....[100]....
        /*0748*/ 	.word	0x000073a0
        /*074c*/ 	.word	0x00000049
        /*0750*/ 	.word	0x00000050
        /*0754*/ 	.short	0x010a
        /*0756*/ 	.byte	0xff
	.zero		1


	//   ....[101]....
        /*0758*/ 	.word	0x00007450
        /*075c*/ 	.word	0x00000049
        /*0760*/ 	.word	0x00000050
        /*0764*/ 	.short	0x010a
        /*0766*/ 	.byte	0xff
	.zero		1


	//   ....[102]....
        /*0768*/ 	.word	0x00007570
        /*076c*/ 	.word	0x00000002
        /*0770*/ 	.word	0x00000000
        /*0774*/ 	.short	0x0101
        /*0776*/ 	.byte	0xff
	.zero		1


	//   ....[103]....
        /*0778*/ 	.word	0x00008110
        /*077c*/ 	.word	0x0000004c
        /*0780*/ 	.word	0x00000050
        /*0784*/ 	.short	0x010a
        /*0786*/ 	.byte	0xff
	.zero		1


	//   ....[104]....
        /*0788*/ 	.word	0x000081c0
        /*078c*/ 	.word	0x0000004c
        /*0790*/ 	.word	0x00000050
        /*0794*/ 	.short	0x010a
        /*0796*/ 	.byte	0xff
	.zero		1


	//   ....[105]....
        /*0798*/ 	.word	0x000082e0
        /*079c*/ 	.word	0x00000000
        /*07a0*/ 	.word	0x00000000
        /*07a4*/ 	.short	0x0101
        /*07a6*/ 	.byte	0xff
	.zero		1


	//   ....[106]....
        /*07a8*/ 	.word	0x00008690
        /*07ac*/ 	.word	0x000000ff
        /*07b0*/ 	.word	0x00000000
        /*07b4*/ 	.short	0x0101
        /*07b6*/ 	.byte	0x05
	.zero		1


	//   ....[107]....
        /*07b8*/ 	.word	0x00008fd0
        /*07bc*/ 	.word	0x00000003
        /*07c0*/ 	.word	0x00000110
        /*07c4*/ 	.short	0x010a
        /*07c6*/ 	.byte	0xff
	.zero		1


	//   ....[108]....
        /*07c8*/ 	.word	0x00009030
        /*07cc*/ 	.word	0x00000002
        /*07d0*/ 	.word	0x00000028
        /*07d4*/ 	.short	0x010a
        /*07d6*/ 	.byte	0xff
	.zero		1


	//   ....[109]....
        /*07d8*/ 	.word	0x00009090
        /*07dc*/ 	.word	0x00000002
        /*07e0*/ 	.word	0x00000028
        /*07e4*/ 	.short	0x010a
        /*07e6*/ 	.byte	0xff
	.zero		1


	//   ....[110]....
        /*07e8*/ 	.word	0x000090e0
        /*07ec*/ 	.word	0x00000002
        /*07f0*/ 	.word	0x000000a0
        /*07f4*/ 	.short	0x010a
        /*07f6*/ 	.byte	0xff
	.zero		1


	//   ....[111]....
        /*07f8*/ 	.word	0x00009140
        /*07fc*/ 	.word	0x00000000
        /*0800*/ 	.word	0x00000000
        /*0804*/ 	.short	0x010a
        /*0806*/ 	.byte	0xff
	.zero		1


	//   ....[112]....
        /*0808*/ 	.word	0x000091a0
        /*080c*/ 	.word	0x00000000
        /*0810*/ 	.word	0x00000000
        /*0814*/ 	.short	0x010a
        /*0816*/ 	.byte	0xff
	.zero		1


	//   ....[113]....
        /*0818*/ 	.word	0x00009200
        /*081c*/ 	.word	0x00000000
        /*0820*/ 	.word	0x00000000
        /*0824*/ 	.short	0x010a
        /*0826*/ 	.byte	0xff
	.zero		1


	//   ....[114]....
        /*0828*/ 	.word	0x00009260
        /*082c*/ 	.word	0x00000000
        /*0830*/ 	.word	0x00000000
        /*0834*/ 	.short	0x010a
        /*0836*/ 	.byte	0xff
	.zero		1


	//   ....[115]....
        /*0838*/ 	.word	0x000092b0
        /*083c*/ 	.word	0x00000000
        /*0840*/ 	.word	0x00000100
        /*0844*/ 	.short	0x010a
        /*0846*/ 	.byte	0xff
	.zero		1


	//   ....[116]....
        /*0848*/ 	.word	0x00009310
        /*084c*/ 	.word	0x00000000
        /*0850*/ 	.word	0x000000b0
        /*0854*/ 	.short	0x010a
        /*0856*/ 	.byte	0xff
	.zero		1


	//   ....[117]....
        /*0858*/ 	.word	0x00009360
        /*085c*/ 	.word	0x00000000
        /*0860*/ 	.word	0x000000a0
        /*0864*/ 	.short	0x010a
        /*0866*/ 	.byte	0xff
	.zero		1


	//   ....[118]....
        /*0868*/ 	.word	0x000093c0
        /*086c*/ 	.word	0x00000000
        /*0870*/ 	.word	0x000000b0
        /*0874*/ 	.short	0x010a
        /*0876*/ 	.byte	0xff
	.zero		1


	//   ....[119]....
        /*0878*/ 	.word	0x00009410
        /*087c*/ 	.word	0x00000000
        /*0880*/ 	.word	0x000000a0
        /*0884*/ 	.short	0x010a
        /*0886*/ 	.byte	0xff
	.zero		1


	//   ....[120]....
        /*0888*/ 	.word	0x00009470
        /*088c*/ 	.word	0x00000003
        /*0890*/ 	.word	0x000000e0
        /*0894*/ 	.short	0x010a
        /*0896*/ 	.byte	0xff
	.zero		1


	//   ....[121]....
        /*0898*/ 	.word	0x000094d0
        /*089c*/ 	.word	0x00000000
        /*08a0*/ 	.word	0x00000000
        /*08a4*/ 	.short	0x010a
        /*08a6*/ 	.byte	0xff
	.zero		1


	//   ....[122]....
        /*08a8*/ 	.word	0x00009530
        /*08ac*/ 	.word	0x00000000
        /*08b0*/ 	.word	0x00000000
        /*08b4*/ 	.short	0x010a
        /*08b6*/ 	.byte	0xff
	.zero		1


	//   ....[123]....
        /*08b8*/ 	.word	0x00009590
        /*08bc*/ 	.word	0x00000000
        /*08c0*/ 	.word	0x00000000
        /*08c4*/ 	.short	0x010a
        /*08c6*/ 	.byte	0xff
	.zero		1


	//   ....[124]....
        /*08c8*/ 	.word	0x000095f0
        /*08cc*/ 	.word	0x00000000
        /*08d0*/ 	.word	0x00000000
        /*08d4*/ 	.short	0x010a
        /*08d6*/ 	.byte	0xff
	.zero		1


	//   ....[125]....
        /*08d8*/ 	.word	0x00009650
        /*08dc*/ 	.word	0x00000000
        /*08e0*/ 	.word	0x00000000
        /*08e4*/ 	.short	0x010a
        /*08e6*/ 	.byte	0xff
	.zero		1


	//   ....[126]....
        /*08e8*/ 	.word	0x000096a0
        /*08ec*/ 	.word	0x00000000
        /*08f0*/ 	.word	0x000000a0
        /*08f4*/ 	.short	0x010a
        /*08f6*/ 	.byte	0xff
	.zero		1


	//   ....[127]....
        /*08f8*/ 	.word	0x00009700
        /*08fc*/ 	.word	0x00000000
        /*0900*/ 	.word	0x00000098
        /*0904*/ 	.short	0x010a
        /*0906*/ 	.byte	0xff
	.zero		1


	//   ....[128]....
        /*0908*/ 	.word	0x00009760
        /*090c*/ 	.word	0x00000003
        /*0910*/ 	.word	0x00000070
        /*0914*/ 	.short	0x010a
        /*0916*/ 	.byte	0xff
	.zero		1


	//   ....[129]....
        /*0918*/ 	.word	0x000097c0
        /*091c*/ 	.word	0x00000003
        /*0920*/ 	.word	0x00000078
        /*0924*/ 	.short	0x010a
        /*0926*/ 	.byte	0xff
	.zero		1


	//   ....[130]....
        /*0928*/ 	.word	0x00009820
        /*092c*/ 	.word	0x00000003
        /*0930*/ 	.word	0x00000080
        /*0934*/ 	.short	0x010a
        /*0936*/ 	.byte	0xff
	.zero		1


	//   ....[131]....
        /*0938*/ 	.word	0x00009880
        /*093c*/ 	.word	0x00000003
        /*0940*/ 	.word	0x00000088
        /*0944*/ 	.short	0x010a
        /*0946*/ 	.byte	0xff
	.zero		1


	//   ....[132]....
        /*0948*/ 	.word	0x000098e0
        /*094c*/ 	.word	0x00000000
        /*0950*/ 	.word	0x00000070
        /*0954*/ 	.short	0x010a
        /*0956*/ 	.byte	0xff
	.zero		1


	//   ....[133]....
        /*0958*/ 	.word	0x00009940
        /*095c*/ 	.word	0x00000000
        /*0960*/ 	.word	0x00000078
        /*0964*/ 	.short	0x010a
        /*0966*/ 	.byte	0xff
	.zero		1


	//   ....[134]....
        /*0968*/ 	.word	0x000099a0
        /*096c*/ 	.word	0x00000000
        /*0970*/ 	.word	0x00000080
        /*0974*/ 	.short	0x010a
        /*0976*/ 	.byte	0xff
	.zero		1


	//   ....[135]....
        /*0978*/ 	.word	0x000099f0
        /*097c*/ 	.word	0x00000000
        /*0980*/ 	.word	0x000000a0
        /*0984*/ 	.short	0x010a
        /*0986*/ 	.byte	0xff
	.zero		1


	//   ....[136]....
        /*0988*/ 	.word	0x00009a40
        /*098c*/ 	.word	0x00000000
        /*0990*/ 	.word	0x00000050
        /*0994*/ 	.short	0x010a
        /*0996*/ 	.byte	0xff
	.zero		1


	//   ....[137]....
        /*0998*/ 	.word	0x00009a90
        /*099c*/ 	.word	0x0000006c
        /*09a0*/ 	.word	0x000000c0
        /*09a4*/ 	.short	0x010a
        /*09a6*/ 	.byte	0xff
	.zero		1


	//   ....[138]....
        /*09a8*/ 	.word	0x00009ae0
        /*09ac*/ 	.word	0x00000037
        /*09b0*/ 	.word	0x00000050
        /*09b4*/ 	.short	0x010a
        /*09b6*/ 	.byte	0xff
	.zero		1


	//   ....[139]....
        /*09b8*/ 	.word	0x00009b30
        /*09bc*/ 	.word	0x00000049
        /*09c0*/ 	.word	0x00000050
        /*09c4*/ 	.short	0x010a
        /*09c6*/ 	.byte	0xff
	.zero		1


	//   ....[140]....
        /*09c8*/ 	.word	0x00009b80
        /*09cc*/ 	.word	0x0000004c
        /*09d0*/ 	.word	0x00000050
        /*09d4*/ 	.short	0x010a
        /*09d6*/ 	.byte	0xff
	.zero		1


	//----- nvinfo : EIATTR_NUM_MBARRIERS
	.align		4
.L_48:
        /*09d8*/ 	.byte	0x03, 0x38
        /*09da*/ 	.short	0x0024


	//----- nvinfo : EIATTR_EXIT_INSTR_OFFSETS
	.align		4
        /*09dc*/ 	.byte	0x04, 0x1c
        /*09de*/ 	.short	(.L_50 - .L_49)


	//   ....[0]....
.L_49:
        /*09e0*/ 	.word	0x000025b0


	//   ....[1]....
        /*09e4*/ 	.word	0x00002aa0


	//   ....[2]....
        /*09e8*/ 	.word	0x00002b00


	//   ....[3]....
        /*09ec*/ 	.word	0x00003910


	//   ....[4]....
        /*09f0*/ 	.word	0x00004970


	//   ....[5]....
        /*09f4*/ 	.word	0x000049b0


	//   ....[6]....
        /*09f8*/ 	.word	0x00008fc0


	//----- nvinfo : EIATTR_MAX_THREADS
	.align		4
.L_50:
        /*09fc*/ 	.byte	0x04, 0x05
        /*09fe*/ 	.short	(.L_52 - .L_51)
.L_51:
        /*0a00*/ 	.word	0x00000100
        /*0a04*/ 	.word	0x00000001
        /*0a08*/ 	.word	0x00000001


	//----- nvinfo : EIATTR_CRS_STACK_SIZE
	.align		4
.L_52:
        /*0a0c*/ 	.byte	0x04, 0x1e
        /*0a0e*/ 	.short	(.L_54 - .L_53)
.L_53:
        /*0a10*/ 	.word	0x00000000


	//----- nvinfo : EIATTR_CBANK_PARAM_SIZE
	.align		4
.L_54:
        /*0a14*/ 	.byte	0x03, 0x19
        /*0a16*/ 	.short	0x0800


	//----- nvinfo : EIATTR_PARAM_CBANK
	.align		4
        /*0a18*/ 	.byte	0x04, 0x0a
        /*0a1a*/ 	.short	(.L_56 - .L_55)
	.align		4
.L_55:
        /*0a1c*/ 	.word	index@(.nv.constant0._ZN7cutlass13device_kernelINS_4gemm6kernel13GemmUniversalIN4cute5tupleIJiiiiEEENS1_10collective13CollectiveMmaINS1_35MainloopSm100TmaUmmaWarpSpecializedILi5ELi2ELi4ENS5_IJNS4_1CILi1EEESB_SB_EEEEENS5_IJNSA_ILi64EEENSA_ILi256EEENSA_ILi32EEEEEEaNS5_IJlSB_lEEEaSI_NS4_8TiledMMAINS4_8MMA_AtomIJNS4_15SM100_MMA_S8_SSIaaiLi64ELi256ELNS4_4UMMA5MajorE0ELSN_0ELNSM_8SaturateE0EEEEEENS4_6LayoutISC_NS5_IJNSA_ILi0EEESS_SS_EEEEENS5_IJNS4_10UnderscoreESV_SV_EEEEENS4_13SM90_TMA_LOADENS4_14ComposedLayoutINS4_7SwizzleILi1ELi4ELi3EEENS4_18smem_ptr_flag_bitsILi8EEENSR_INS5_IJNSA_ILi8EEESG_EEENS5_IJSG_SB_EEEEEEEvNS4_8identityESY_S18_vS19_EENS_8epilogue10collective18CollectiveEpilogueINS1B_23Sm100TmaWarpSpecializedILi4ELi2ELi32ELb0ELb0EEEJSH_NS5_IJNSR_ISE_SB_EES1G_EEEaSI_aSI_NS1B_6fusion15FusionCallbacksIS1F_NS1I_17LinearCombinationIaiaiLNS_15FloatRoundStyleE2EEESH_S1H_JEEENS4_5SM1004TMEM4LOAD26SM100_TMEM_LOAD_16dp32b32xESY_NSZ_INS10_ILi2ELi4ELi3EEES13_NSR_INS5_IJS14_SE_EEENS5_IJSE_SB_EEEEEEENS4_39AutoVectorizingCopyWithAssumedAlignmentILi128EEENS4_14SM90_TMA_STOREES1W_S1Y_S1Y_EEEvvEEEEvNT_6ParamsE)
        /*0a20*/ 	.short	0x0380
        /*0a22*/ 	.short	0x0800


	//----- nvinfo : EIATTR_SW_WAR
	.align		4
.L_56:
        /*0a24*/ 	.byte	0x04, 0x36
        /*0a26*/ 	.short	(.L_58 - .L_57)
.L_57:
        /*0a28*/ 	.word	0x00000008
.L_58:


//--------------------- .nv.callgraph             --------------------------
	.section	.nv.callgraph,"",@"SHT_CUDA_CALLGRAPH"
	.align	4
	.sectionentsize	8
	.align		4
        /*0000*/ 	.word	0x00000000
	.align		4
        /*0004*/ 	.word	0xffffffff
	.align		4
        /*0008*/ 	.word	index@(_ZN7cutlass13device_kernelINS_4gemm6kernel13GemmUniversalIN4cute5tupleIJiiiiEEENS1_10collective13CollectiveMmaINS1_35MainloopSm100TmaUmmaWarpSpecializedILi5ELi2ELi4ENS5_IJNS4_1CILi1EEESB_SB_EEEEENS5_IJNSA_ILi64EEENSA_ILi256EEENSA_ILi32EEEEEEaNS5_IJlSB_lEEEaSI_NS4_8TiledMMAINS4_8MMA_AtomIJNS4_15SM100_MMA_S8_SSIaaiLi64ELi256ELNS4_4UMMA5MajorE0ELSN_0ELNSM_8SaturateE0EEEEEENS4_6LayoutISC_NS5_IJNSA_ILi0EEESS_SS_EEEEENS5_IJNS4_10UnderscoreESV_SV_EEEEENS4_13SM90_TMA_LOADENS4_14ComposedLayoutINS4_7SwizzleILi1ELi4ELi3EEENS4_18smem_ptr_flag_bitsILi8EEENSR_INS5_IJNSA_ILi8EEESG_EEENS5_IJSG_SB_EEEEEEEvNS4_8identityESY_S18_vS19_EENS_8epilogue10collective18CollectiveEpilogueINS1B_23Sm100TmaWarpSpecializedILi4ELi2ELi32ELb0ELb0EEEJSH_NS5_IJNSR_ISE_SB_EES1G_EEEaSI_aSI_NS1B_6fusion15FusionCallbacksIS1F_NS1I_17LinearCombinationIaiaiLNS_15FloatRoundStyleE2EEESH_S1H_JEEENS4_5SM1004TMEM4LOAD26SM100_TMEM_LOAD_16dp32b32xESY_NSZ_INS10_ILi2ELi4ELi3EEES13_NSR_INS5_IJS14_SE_EEENS5_IJSE_SB_EEEEEEENS4_39AutoVectorizingCopyWithAssumedAlignmentILi128EEENS4_14SM90_TMA_STOREES1W_S1Y_S1Y_EEEvvEEEEvNT_6ParamsE)
	.align		4
        /*000c*/ 	.word	index@(__assertfail)
	.align		4
        /*0010*/ 	.word	0x00000000
	.align		4
        /*0014*/ 	.word	0xfffffffe
	.align		4
        /*0018*/ 	.word	0x00000000
	.align		4
        /*001c*/ 	.word	0xfffffffd
	.align		4
        /*0020*/ 	.word	0x00000000
	.align		4
        /*0024*/ 	.word	0xfffffffc


//--------------------- .nv.constant4             --------------------------
	.section	.nv.constant4,"a",@progbits
	.align	8
	.align		8
.nv.constant4:
        /*0000*/ 	.dword	__assertfail
	.align		8
        /*0008*/ 	.dword	__unnamed_1
	.align		8
        /*0010*/ 	.dword	__unnamed_2
	.align		8
        /*0018*/ 	.dword	__unnamed_3
	.align		8
        /*0020*/ 	.dword	_ZN40_INTERNAL_046d3704_4_k_cu_6f27ae7e_311214cuda3std3__45__cpo5beginE
	.align		8
        /*0028*/ 	.dword	_ZN40_INTERNAL_046d3704_4_k_cu_6f27ae7e_311214cuda3std3__45__cpo3endE
	.align		8
        /*0030*/ 	.dword	_ZN40_INTERNAL_046d3704_4_k_cu_6f27ae7e_311214cuda3std3__45__cpo6cbeginE
	.align		8
        /*0038*/ 	.dword	_ZN40_INTERNAL_046d3704_4_k_cu_6f27ae7e_311214cuda3std3__45__cpo4cendE
	.align		8
        /*0040*/ 	.dword	_ZN40_INTERNAL_046d3704_4_k_cu_6f27ae7e_311214cuda3std3__442_GLOBAL__N__046d3704_4_k_cu_6f27ae7e_311216ignoreE
	.align		8
        /*0048*/ 	.dword	_ZN40_INTERNAL_046d3704_4_k_cu_6f27ae7e_311214cuda3std3__419piecewise_constructE
	.align		8
        /*0050*/ 	.dword	_ZN40_INTERNAL_046d3704_4_k_cu_6f27ae7e_311214cuda3std3__48in_placeE
	.align		8
        /*0058*/ 	.dword	_ZN40_INTERNAL_046d3704_4_k_cu_6f27ae7e_311214cuda3std6ranges3__45__cpo4swapE
	.align		8
        /*0060*/ 	.dword	_ZN40_INTERNAL_046d3704_4_k_cu_6f27ae7e_311214cuda3std6ranges3__45__cpo9iter_moveE
	.align		8
        /*0068*/ 	.dword	_ZN40_INTERNAL_046d3704_4_k_cu_6f27ae7e_311214cute7productE
	.align		8
        /*0070*/ 	.dword	_ZN40_INTERNAL_046d3704_4_k_cu_6f27ae7e_311214cute1_E
	.align		8
        /*0078*/ 	.dword	$str$25
	.align		8
        /*0080*/ 	.dword	$str$26
	.align		8
        /*0088*/ 	.dword	$str$27
	.align		8
        /*0090*/ 	.dword	$str$28


//--------------------- .text._ZN7cutlass13device_kernelINS_4gemm6kernel13GemmUniversalIN4cute5tupleIJiiiiEEENS1_10collective13CollectiveMmaINS1_35MainloopSm100TmaUmmaWarpSpecializedILi5ELi2ELi4ENS5_IJNS4_1CILi1EEESB_SB_EEEEENS5_IJNSA_ILi64EEENSA_ILi256EEENSA_ILi32EEEEEEaNS5_IJlSB_lEEEaSI_NS4_8TiledMMAINS4_8MMA_AtomIJNS4_15SM100_MMA_S8_SSIaaiLi64ELi256ELNS4_4UMMA5MajorE0ELSN_0ELNSM_8SaturateE0EEEEEENS4_6LayoutISC_NS5_IJNSA_ILi0EEESS_SS_EEEEENS5_IJNS4_10UnderscoreESV_SV_EEEEENS4_13SM90_TMA_LOADENS4_14ComposedLayoutINS4_7SwizzleILi1ELi4ELi3EEENS4_18smem_ptr_flag_bitsILi8EEENSR_INS5_IJNSA_ILi8EEESG_EEENS5_IJSG_SB_EEEEEEEvNS4_8identityESY_S18_vS19_EENS_8epilogue10collective18CollectiveEpilogueINS1B_23Sm100TmaWarpSpecializedILi4ELi2ELi32ELb0ELb0EEEJSH_NS5_IJNSR_ISE_SB_EES1G_EEEaSI_aSI_NS1B_6fusion15FusionCallbacksIS1F_NS1I_17LinearCombinationIaiaiLNS_15FloatRoundStyleE2EEESH_S1H_JEEENS4_5SM1004TMEM4LOAD26SM100_TMEM_LOAD_16dp32b32xESY_NSZ_INS10_ILi2ELi4ELi3EEES13_NSR_INS5_IJS14_SE_EEENS5_IJSE_SB_EEEEEEENS4_39AutoVectorizingCopyWithAssumedAlignmentILi128EEENS4_14SM90_TMA_STOREES1W_S1Y_S1Y_EEEvvEEEEvNT_6ParamsE --------------------------
	.section	.text._ZN7cutlass13device_kernelINS_4gemm6kernel13GemmUniversalIN4cute5tupleIJiiiiEEENS1_10collective13CollectiveMmaINS1_35MainloopSm100TmaUmmaWarpSpecializedILi5ELi2ELi4ENS5_IJNS4_1CILi1EEESB_SB_EEEEENS5_IJNSA_ILi64EEENSA_ILi256EEENSA_ILi32EEEEEEaNS5_IJlSB_lEEEaSI_NS4_8TiledMMAINS4_8MMA_AtomIJNS4_15SM100_MMA_S8_SSIaaiLi64ELi256ELNS4_4UMMA5MajorE0ELSN_0ELNSM_8SaturateE0EEEEEENS4_6LayoutISC_NS5_IJNSA_ILi0EEESS_SS_EEEEENS5_IJNS4_10UnderscoreESV_SV_EEEEENS4_13SM90_TMA_LOADENS4_14ComposedLayoutINS4_7SwizzleILi1ELi4ELi3EEENS4_18smem_ptr_flag_bitsILi8EEENSR_INS5_IJNSA_ILi8EEESG_EEENS5_IJSG_SB_EEEEEEEvNS4_8identityESY_S18_vS19_EENS_8epilogue10collective18CollectiveEpilogueINS1B_23Sm100TmaWarpSpecializedILi4ELi2ELi32ELb0ELb0EEEJSH_NS5_IJNSR_ISE_SB_EES1G_EEEaSI_aSI_NS1B_6fusion15FusionCallbacksIS1F_NS1I_17LinearCombinationIaiaiLNS_15FloatRoundStyleE2EEESH_S1H_JEEENS4_5SM1004TMEM4LOAD26SM100_TMEM_LOAD_16dp32b32xESY_NSZ_INS10_ILi2ELi4ELi3EEES13_NSR_INS5_IJS14_SE_EEENS5_IJSE_SB_EEEEEEENS4_39AutoVectorizingCopyWithAssumedAlignmentILi128EEENS4_14SM90_TMA_STOREES1W_S1Y_S1Y_EEEvvEEEEvNT_6ParamsE,"ax",@progbits
	.align	128
.text._ZN7cutlass13device_kernelINS_4gemm6kernel13GemmUniversalIN4cute5tupleIJiiiiEEENS1_10collective13CollectiveMmaINS1_35MainloopSm100TmaUmmaWarpSpecializedILi5ELi2ELi4ENS5_IJNS4_1CILi1EEESB_SB_EEEEENS5_IJNSA_ILi64EEENSA_ILi256EEENSA_ILi32EEEEEEaNS5_IJlSB_lEEEaSI_NS4_8TiledMMAINS4_8MMA_AtomIJNS4_15SM100_MMA_S8_SSIaaiLi64ELi256ELNS4_4UMMA5MajorE0ELSN_0ELNSM_8SaturateE0EEEEEENS4_6LayoutISC_NS5_IJNSA_ILi0EEESS_SS_EEEEENS5_IJNS4_10UnderscoreESV_SV_EEEEENS4_13SM90_TMA_LOADENS4_14ComposedLayoutINS4_7SwizzleILi1ELi4ELi3EEENS4_18smem_ptr_flag_bitsILi8EEENSR_INS5_IJNSA_ILi8EEESG_EEENS5_IJSG_SB_EEEEEEEvNS4_8identityESY_S18_vS19_EENS_8epilogue10collective18CollectiveEpilogueINS1B_23Sm100TmaWarpSpecializedILi4ELi2ELi32ELb0ELb0EEEJSH_NS5_IJNSR_ISE_SB_EES1G_EEEaSI_aSI_NS1B_6fusion15FusionCallbacksIS1F_NS1I_17LinearCombinationIaiaiLNS_15FloatRoundStyleE2EEESH_S1H_JEEENS4_5SM1004TMEM4LOAD26SM100_TMEM_LOAD_16dp32b32xESY_NSZ_INS10_ILi2ELi4ELi3EEES13_NSR_INS5_IJS14_SE_EEENS5_IJSE_SB_EEEEEEENS4_39AutoVectorizingCopyWithAssumedAlignmentILi128EEENS4_14SM90_TMA_STOREES1W_S1Y_S1Y_EEEvvEEEEvNT_6ParamsE:
        .type           _ZN7cutlass13device_kernelINS_4gemm6kernel13GemmUniversalIN4cute5tupleIJiiiiEEENS1_10collective13CollectiveMmaINS1_35MainloopSm100TmaUmmaWarpSpecializedILi5ELi2ELi4ENS5_IJNS4_1CILi1EEESB_SB_EEEEENS5_IJNSA_ILi64EEENSA_ILi256EEENSA_ILi32EEEEEEaNS5_IJlSB_lEEEaSI_NS4_8TiledMMAINS4_8MMA_AtomIJNS4_15SM100_MMA_S8_SSIaaiLi64ELi256ELNS4_4UMMA5MajorE0ELSN_0ELNSM_8SaturateE0EEEEEENS4_6LayoutISC_NS5_IJNSA_ILi0EEESS_SS_EEEEENS5_IJNS4_10UnderscoreESV_SV_EEEEENS4_13SM90_TMA_LOADENS4_14ComposedLayoutINS4_7SwizzleILi1ELi4ELi3EEENS4_18smem_ptr_flag_bitsILi8EEENSR_INS5_IJNSA_ILi8EEESG_EEENS5_IJSG_SB_EEEEEEEvNS4_8identityESY_S18_vS19_EENS_8epilogue10collective18CollectiveEpilogueINS1B_23Sm100TmaWarpSpecializedILi4ELi2ELi32ELb0ELb0EEEJSH_NS5_IJNSR_ISE_SB_EES1G_EEEaSI_aSI_NS1B_6fusion15FusionCallbacksIS1F_NS1I_17LinearCombinationIaiaiLNS_15FloatRoundStyleE2EEESH_S1H_JEEENS4_5SM1004TMEM4LOAD26SM100_TMEM_LOAD_16dp32b32xESY_NSZ_INS10_ILi2ELi4ELi3EEES13_NSR_INS5_IJS14_SE_EEENS5_IJSE_SB_EEEEEEENS4_39AutoVectorizingCopyWithAssumedAlignmentILi128EEENS4_14SM90_TMA_STOREES1W_S1Y_S1Y_EEEvvEEEEvNT_6ParamsE,@function
        .size           _ZN7cutlass13device_kernelINS_4gemm6kernel13GemmUniversalIN4cute5tupleIJiiiiEEENS1_10collective13CollectiveMmaINS1_35MainloopSm100TmaUmmaWarpSpecializedILi5ELi2ELi4ENS5_IJNS4_1CILi1EEESB_SB_EEEEENS5_IJNSA_ILi64EEENSA_ILi256EEENSA_ILi32EEEEEEaNS5_IJlSB_lEEEaSI_NS4_8TiledMMAINS4_8MMA_AtomIJNS4_15SM100_MMA_S8_SSIaaiLi64ELi256ELNS4_4UMMA5MajorE0ELSN_0ELNSM_8SaturateE0EEEEEENS4_6LayoutISC_NS5_IJNSA_ILi0EEESS_SS_EEEEENS5_IJNS4_10UnderscoreESV_SV_EEEEENS4_13SM90_TMA_LOADENS4_14ComposedLayoutINS4_7SwizzleILi1ELi4ELi3EEENS4_18smem_ptr_flag_bitsILi8EEENSR_INS5_IJNSA_ILi8EEESG_EEENS5_IJSG_SB_EEEEEEEvNS4_8identityESY_S18_vS19_EENS_8epilogue10collective18CollectiveEpilogueINS1B_23Sm100TmaWarpSpecializedILi4ELi2ELi32ELb0ELb0EEEJSH_NS5_IJNSR_ISE_SB_EES1G_EEEaSI_aSI_NS1B_6fusion15FusionCallbacksIS1F_NS1I_17LinearCombinationIaiaiLNS_15FloatRoundStyleE2EEESH_S1H_JEEENS4_5SM1004TMEM4LOAD26SM100_TMEM_LOAD_16dp32b32xESY_NSZ_INS10_ILi2ELi4ELi3EEES13_NSR_INS5_IJS14_SE_EEENS5_IJSE_SB_EEEEEEENS4_39AutoVectorizingCopyWithAssumedAlignmentILi128EEENS4_14SM90_TMA_STOREES1W_S1Y_S1Y_EEEvvEEEEvNT_6ParamsE,(.L_x_173 - _ZN7cutlass13device_kernelINS_4gemm6kernel13GemmUniversalIN4cute5tupleIJiiiiEEENS1_10collective13CollectiveMmaINS1_35MainloopSm100TmaUmmaWarpSpecializedILi5ELi2ELi4ENS5_IJNS4_1CILi1EEESB_SB_EEEEENS5_IJNSA_ILi64EEENSA_ILi256EEENSA_ILi32EEEEEEaNS5_IJlSB_lEEEaSI_NS4_8TiledMMAINS4_8MMA_AtomIJNS4_15SM100_MMA_S8_SSIaaiLi64ELi256ELNS4_4UMMA5MajorE0ELSN_0ELNSM_8SaturateE0EEEEEENS4_6LayoutISC_NS5_IJNSA_ILi0EEESS_SS_EEEEENS5_IJNS4_10UnderscoreESV_SV_EEEEENS4_13SM90_TMA_LOADENS4_14ComposedLayoutINS4_7SwizzleILi1ELi4ELi3EEENS4_18smem_ptr_flag_bitsILi8EEENSR_INS5_IJNSA_ILi8EEESG_EEENS5_IJSG_SB_EEEEEEEvNS4_8identityESY_S18_vS19_EENS_8epilogue10collective18CollectiveEpilogueINS1B_23Sm100TmaWarpSpecializedILi4ELi2ELi32ELb0ELb0EEEJSH_NS5_IJNSR_ISE_SB_EES1G_EEEaSI_aSI_NS1B_6fusion15FusionCallbacksIS1F_NS1I_17LinearCombinationIaiaiLNS_15FloatRoundStyleE2EEESH_S1H_JEEENS4_5SM1004TMEM4LOAD26SM100_TMEM_LOAD_16dp32b32xESY_NSZ_INS10_ILi2ELi4ELi3EEES13_NSR_INS5_IJS14_SE_EEENS5_IJSE_SB_EEEEEEENS4_39AutoVectorizingCopyWithAssumedAlignmentILi128EEENS4_14SM90_TMA_STOREES1W_S1Y_S1Y_EEEvvEEEEvNT_6ParamsE)
        .other          _ZN7cutlass13device_kernelINS_4gemm6kernel13GemmUniversalIN4cute5tupleIJiiiiEEENS1_10collective13CollectiveMmaINS1_35MainloopSm100TmaUmmaWarpSpecializedILi5ELi2ELi4ENS5_IJNS4_1CILi1EEESB_SB_EEEEENS5_IJNSA_ILi64EEENSA_ILi256EEENSA_ILi32EEEEEEaNS5_IJlSB_lEEEaSI_NS4_8TiledMMAINS4_8MMA_AtomIJNS4_15SM100_MMA_S8_SSIaaiLi64ELi256ELNS4_4UMMA5MajorE0ELSN_0ELNSM_8SaturateE0EEEEEENS4_6LayoutISC_NS5_IJNSA_ILi0EEESS_SS_EEEEENS5_IJNS4_10UnderscoreESV_SV_EEEEENS4_13SM90_TMA_LOADENS4_14ComposedLayoutINS4_7SwizzleILi1ELi4ELi3EEENS4_18smem_ptr_flag_bitsILi8EEENSR_INS5_IJNSA_ILi8EEESG_EEENS5_IJSG_SB_EEEEEEEvNS4_8identityESY_S18_vS19_EENS_8epilogue10collective18CollectiveEpilogueINS1B_23Sm100TmaWarpSpecializedILi4ELi2ELi32ELb0ELb0EEEJSH_NS5_IJNSR_ISE_SB_EES1G_EEEaSI_aSI_NS1B_6fusion15FusionCallbacksIS1F_NS1I_17LinearCombinationIaiaiLNS_15FloatRoundStyleE2EEESH_S1H_JEEENS4_5SM1004TMEM4LOAD26SM100_TMEM_LOAD_16dp32b32xESY_NSZ_INS10_ILi2ELi4ELi3EEES13_NSR_INS5_IJS14_SE_EEENS5_IJSE_SB_EEEEEEENS4_39AutoVectorizingCopyWithAssumedAlignmentILi128EEENS4_14SM90_TMA_STOREES1W_S1Y_S1Y_EEEvvEEEEvNT_6ParamsE,@"STO_CUDA_ENTRY STV_DEFAULT"
_ZN7cutlass13device_kernelINS_4gemm6kernel13GemmUniversalIN4cute5tupleIJiiiiEEENS1_10collective13CollectiveMmaINS1_35MainloopSm100TmaUmmaWarpSpecializedILi5ELi2ELi4ENS5_IJNS4_1CILi1EEESB_SB_EEEEENS5_IJNSA_ILi64EEENSA_ILi256EEENSA_ILi32EEEEEEaNS5_IJlSB_lEEEaSI_NS4_8TiledMMAINS4_8MMA_AtomIJNS4_15SM100_MMA_S8_SSIaaiLi64ELi256ELNS4_4UMMA5MajorE0ELSN_0ELNSM_8SaturateE0EEEEEENS4_6LayoutISC_NS5_IJNSA_ILi0EEESS_SS_EEEEENS5_IJNS4_10UnderscoreESV_SV_EEEEENS4_13SM90_TMA_LOADENS4_14ComposedLayoutINS4_7SwizzleILi1ELi4ELi3EEENS4_18smem_ptr_flag_bitsILi8EEENSR_INS5_IJNSA_ILi8EEESG_EEENS5_IJSG_SB_EEEEEEEvNS4_8identityESY_S18_vS19_EENS_8epilogue10collective18CollectiveEpilogueINS1B_23Sm100TmaWarpSpecializedILi4ELi2ELi32ELb0ELb0EEEJSH_NS5_IJNSR_ISE_SB_EES1G_EEEaSI_aSI_NS1B_6fusion15FusionCallbacksIS1F_NS1I_17LinearCombinationIaiaiLNS_15FloatRoundStyleE2EEESH_S1H_JEEENS4_5SM1004TMEM4LOAD26SM100_TMEM_LOAD_16dp32b32xESY_NSZ_INS10_ILi2ELi4ELi3EEES13_NSR_INS5_IJS14_SE_EEENS5_IJSE_SB_EEEEEEENS4_39AutoVectorizingCopyWithAssumedAlignmentILi128EEENS4_14SM90_TMA_STOREES1W_S1Y_S1Y_EEEvvEEEEvNT_6ParamsE:
[----:B------:R-:W1:Y:S01]  /*0000*/  LDC R1, c[0x0][0x37c] ;  /* 0x0000df00ff017b82 */ /* 0x000e620000000800 */
[----:B------:R-:W2:Y:S01]  /*0010*/  S2R R103, SR_TID.X ;  /* 0x0000000000677919 */ /* 0x000ea20000002100 */
[----:B------:R-:W3:Y:S01]  /*0020*/  LDCU.64 UR4, c[0x0][0x890] ;  /* 0x00011200ff0477ac */ /* 0x000ee20008000a00 */
[----:B------:R-:W-:Y:S02]  /*0030*/  PRMT R91, RZ, 0x7610, R91 ;  /* 0x00007610ff5b7816 */ /* 0x000fe4000000005b */
[----:B------:R-:W-:Y:S01]  /*0040*/  ELECT P5, URZ, PT ;  /* 0x0000000000ff782f */ /* 0x000fe200038a0000 */
[----:B------:R-:W4:Y:S01]  /*0050*/  LDCU.64 UR46, c[0x0][0x358] ;  /* 0x00006b00ff2e77ac */ /* 0x000f220008000a00 */
[----:B---3--:R-:W-:-:S04]  /*0060*/  UISETP.NE.U32.AND UP0, UPT, UR4, URZ, UPT ;  /* 0x000000ff0400728c */ /* 0x008fc8000bf05070 */
[----:B------:R-:W-:Y:S01]  /*0070*/  UISETP.NE.AND.EX UP0, UPT, UR5, URZ, UPT, UP0 ;  /* 0x000000ff0500728c */ /* 0x000fe2000bf05300 */
[----:B--2---:R-:W-:-:S05]  /*0080*/  SHF.R.U32.HI R96, RZ, 0x5, R103 ;  /* 0x00000005ff607819 */ /* 0x004fca0000011667 */
[----:B------:R-:W2:Y:S02]  /*0090*/  SHFL.IDX PT, R0, R96, RZ, 0x1f ;  /* 0x00001fff60007589 */ /* 0x000ea400000e0000 */
[----:B--2---:R-:W-:Y:S01]  /*00a0*/  R2UR UR8, R0 ;  /* 0x00000000000872ca */ /* 0x004fe200000e0000 */
[----:B-1--4-:R-:W-:-:S14]  /*00b0*/  BRA.U UP0, `(.L_x_0) ;  /* 0x00000001002c7547 */ /* 0x012fdc000b800000 */
[----:B------:R-:W1:Y:S02]  /*00c0*/  LDCU.64 UR6, c[0x0][0x888] ;  /* 0x00011100ff0677ac */ /* 0x000e640008000a00 */
[----:B-1----:R-:W-:-:S04]  /*00d0*/  UISETP.NE.U32.AND UP0, UPT, UR6, URZ, UPT ;  /* 0x000000ff0600728c */ /* 0x002fc8000bf05070 */
[----:B------:R-:W-:-:S09]  /*00e0*/  UISETP.NE.AND.EX UP0, UPT, UR7, URZ, UPT, UP0 ;  /* 0x000000ff0700728c */ /* 0x000fd2000bf05300 */
[----:B------:R-:W-:Y:S05]  /*00f0*/  BRA.U !UP0, `(.L_x_1) ;  /* 0x0000000108107547 */ /* 0x000fea000b800000 */
[----:B------:R-:W1:Y:S02]  /*0100*/  LDC.64 R50, c[0x0][0x888] ;  /* 0x00022200ff327b82 */ /* 0x000e640000000a00 */
[----:B-1----:R1:W5:Y:S01]  /*0110*/  LDG.E R50, desc[UR46][R50.64] ;  /* 0x0000002e32327981 */ /* 0x002362000c1e1900 */
[----:B------:R-:W-:Y:S01]  /*0120*/  HFMA2 R91, -RZ, RZ, 0, 5.9604644775390625e-08 ;  /* 0x00000001ff5b7431 */ /* 0x000fe200000001ff */
[----:B------:R-:W-:Y:S05]  /*0130*/  BRA `(.L_x_0) ;  /* 0x00000000000c7947 */ /* 0x000fea0003800000 */
.L_x_1:
[----:B------:R-:W1:Y:S01]  /*0140*/  LDCU UR6, c[0x0][0x880] ;  /* 0x00011000ff0677ac */ /* 0x000e620008000800 */
[----:B------:R-:W-:Y:S01]  /*0150*/  HFMA2 R91, -RZ, RZ, 0, 5.9604644775390625e-08 ;  /* 0x00000001ff5b7431 */ /* 0x000fe200000001ff */
[----:B-1----:R-:W-:-:S07]  /*0160*/  MOV R50, UR6 ;  /* 0x0000000600327c02 */ /* 0x002fce0008000f00 */
.L_x_0:
[----:B------:R-:W2:Y:S02]  /*0170*/  LDCU.64 UR6, c[0x0][0x8b0] ;  /* 0x00011600ff0677ac */ /* 0x000ea40008000a00 */
[----:B--2---:R-:W-:-:S04]  /*0180*/  UISETP.NE.U32.AND UP0, UPT, UR6, URZ, UPT ;  /* 0x000000ff0600728c */ /* 0x004fc8000bf05070 */
[----:B------:R-:W-:-:S09]  /*0190*/  UISETP.NE.AND.EX UP0, UPT, UR7, URZ, UPT, UP0 ;  /* 0x000000ff0700728c */ /* 0x000fd2000bf05300 */
[----:B------:R-:W-:Y:S05]  /*01a0*/  BRA.U UP0, `(.L_x_2) ;  /* 0x0000000100247547 */ /* 0x000fea000b800000 */
[----:B------:R-:W2:Y:S02]  /*01b0*/  LDCU.64 UR6, c[0x0][0x8a8] ;  /* 0x00011500ff0677ac */ /* 0x000ea40008000a00 */
[----:B--2---:R-:W-:-:S04]  /*01c0*/  UISETP.NE.U32.AND UP0, UPT, UR6, URZ, UPT ;  /* 0x000000ff0600728c */ /* 0x004fc8000bf05070 */
[----:B------:R-:W-:-:S09]  /*01d0*/  UISETP.NE.AND.EX UP0, UPT, UR7, URZ, UPT, UP0 ;  /* 0x000000ff0700728c */ /* 0x000fd2000bf05300 */
[----:B------:R-:W-:Y:S05]  /*01e0*/  BRA.U !UP0, `(.L_x_3) ;  /* 0x00000001080c7547 */ /* 0x000fea000b800000 */
[----:B------:R-:W2:Y:S02]  /*01f0*/  LDC.64 R2, c[0x0][0x8a8] ;  /* 0x00022a00ff027b82 */ /* 0x000ea40000000a00 */
[----:B--2---:R2:W5:Y:S01]  /*0200*/  LDG.E R47, desc[UR46][R2.64] ;  /* 0x0000002e022f7981 */ /* 0x004562000c1e1900 */
[----:B------:R-:W-:Y:S05]  /*0210*/  BRA `(.L_x_2) ;  /* 0x0000000000087947 */ /* 0x000fea0003800000 */
.L_x_3:
[----:B------:R-:W2:Y:S02]  /*0220*/  LDCU UR6, c[0x0][0x8a0] ;  /* 0x00011400ff0677ac */ /* 0x000ea40008000800 */
[----:B--2---:R-:W-:Y:S02]  /*0230*/  MOV R47, UR6 ;  /* 0x00000006002f7c02 */ /* 0x004fe40008000f00 */
.L_x_2:
[----:B------:R-:W-:Y:S01]  /*0240*/  IMAD.U32 R0, RZ, RZ, UR8 ;  /* 0x00000008ff007e24 */ /* 0x000fe2000f8e00ff */
[----:B------:R-:W-:Y:S04]  /*0250*/  BSSY.RECONVERGENT B0, `(.L_x_4) ;  /* 0x000000c000007945 */ /* 0x000fe80003800200 */
[C---:B------:R-:W-:Y:S02]  /*0260*/  ISETP.NE.OR P1, PT, R0.reuse, 0x1, !P5 ;  /* 0x000000010000780c */ /* 0x040fe40006f25670 */
[----:B------:R-:W-:-:S11]  /*0270*/  ISETP.NE.OR P0, PT, R0, 0x3, !P5 ;  /* 0x000000030000780c */ /* 0x000fd60006f05670 */
[----:B------:R-:W-:Y:S05]  /*0280*/  @P1 BRA `(.L_x_5) ;  /* 0x0000000000201947 */ /* 0x000fea0003800000 */
[----:B------:R-:W3:Y:S02]  /*0290*/  LDCU.64 UR6, c[0x0][0x348] ;  /* 0x00006900ff0677ac */ /* 0x000ee40008000a00 */
[----:B---3--:R-:W-:Y:S02]  /*02a0*/  UIADD3 UR10, UP1, UPT, UR6, 0x80, URZ ;  /* 0x00000080060a7890 */ /* 0x008fe4000ff3e0ff */
[----:B------:R-:W-:Y:S02]  /*02b0*/  UIADD3 UR6, UP0, UPT, UR6, 0x180, URZ ;  /* 0x0000018006067890 */ /* 0x000fe4000ff1e0ff */
[----:B------:R-:W-:Y:S02]  /*02c0*/  UIADD3.X UR11, UPT, UPT, URZ, UR7, URZ, UP1, !UPT ;  /* 0x00000007ff0b7290 */ /* 0x000fe40008ffe4ff */
[----:B------:R-:W-:-:S07]  /*02d0*/  UIADD3.X UR7, UPT, UPT, URZ, UR7, URZ, UP0, !UPT ;  /* 0x00000007ff077290 */ /* 0x000fce00087fe4ff */
[----:B------:R3:W-:Y:S02]  /*02e0*/  UTMACCTL.PF [UR10] ;  /* 0x000000000a0079b9 */ /* 0x0007e40008040000 */
[----:B------:R3:W-:Y:S02]  /*02f0*/  UTMACCTL.PF [UR6] ;  /* 0x00000000060079b9 */ /* 0x0007e40008040000 */
[----:B---3--:R-:W-:Y:S01]  /*0300*/  NOP ;  /* 0x0000000000007918 */ /* 0x008fe20000000000 */
.L_x_5:
[----:B------:R-:W-:Y:S05]  /*0310*/  BSYNC.RECONVERGENT B0 ;  /* 0x0000000000007941 */ /* 0x000fea0003800200 */
.L_x_4:
[----:B------:R-:W-:Y:S04]  /*0320*/  BSSY.RECONVERGENT B0, `(.L_x_6) ;  /* 0x000000a000007945 */ /* 0x000fe80003800200 */
        /* <DEDUP_REMOVED lines=9> */
.L_x_7:
[----:B------:R-:W-:Y:S05]  /*03c0*/  BSYNC.RECONVERGENT B0 ;  /* 0x0000000000007941 */ /* 0x000fea0003800200 */
.L_x_6:
[----:B------:R-:W3:Y:S01]  /*03d0*/  LDCU.64 UR6, c[0x0][0x888] ;  /* 0x00011100ff0677ac */ /* 0x000ee20008000a00 */
[----:B------:R-:W-:Y:S02]  /*03e0*/  UISETP.EQ.U32.AND UP1, UPT, UR4, URZ, UPT ;  /* 0x000000ff0400728c */ /* 0x000fe4000bf22070 */
[----:B------:R-:W-:Y:S02]  /*03f0*/  UPLOP3.LUT UP2, UPT, UPT, UPT, UPT, 0x80, 0x8 ;  /* 0x000000000008789c */ /* 0x000fe40003f4f070 */
[----:B---3--:R-:W-:-:S04]  /*0400*/  UISETP.NE.U32.AND UP0, UPT, UR6, URZ, UPT ;  /* 0x000000ff0600728c */ /* 0x008fc8000bf05070 */
[----:B------:R-:W-:-:S04]  /*0410*/  UISETP.NE.AND.EX UP0, UPT, UR7, URZ, UPT, UP0 ;  /* 0x000000ff0700728c */ /* 0x000fc8000bf05300 */
[----:B------:R-:W-:-:S04]  /*0420*/  UISETP.EQ.OR.EX UP3, UPT, UR5, URZ, !UP0, UP1 ;  /* 0x000000ff0500728c */ /* 0x000fc8000c762710 */
[----:B------:R-:W-:-:S05]  /*0430*/  UP2UR UR50, UPR, URZ, 0x8 ;  /* 0x00000008ff327883 */ /* 0x000fca0008000000 */
[----:B------:R-:W-:Y:S07]  /*0440*/  BRA.U !UP3, `(.L_x_8) ;  /* 0x000000010b207547 */ /* 0x000fee000b800000 */
[----:B-----5:R-:W-:Y:S01]  /*0450*/  R2UR UR6, R50 ;  /* 0x00000000320672ca */ /* 0x020fe200000e0000 */
[----:B------:R-:W-:Y:S02]  /*0460*/  UISETP.NE.U32.AND UP2, UPT, UR4, URZ, UPT ;  /* 0x000000ff0400728c */ /* 0x000fe4000bf45070 */
[----:B------:R-:W-:Y:S02]  /*0470*/  USEL UR4, URZ, 0xffffffff, UP0 ;  /* 0xffffffffff047887 */ /* 0x000fe40008000000 */
[----:B------:R-:W-:-:S08]  /*0480*/  UISETP.NE.AND.EX UP2, UPT, UR5, URZ, UPT, UP2 ;  /* 0x000000ff0500728c */ /* 0x000fd0000bf45320 */
[----:B------:R-:W-:-:S04]  /*0490*/  UISETP.NE.AND UP1, UPT, UR6, URZ, UPT ;  /* 0x000000ff0600728c */ /* 0x000fc8000bf25270 */
[----:B------:R-:W-:-:S04]  /*04a0*/  @!UP2 USEL UR4, URZ, 0xffffffff, UP1 ;  /* 0xffffffffff04a887 */ /* 0x000fc80008800000 */
[----:B------:R-:W-:-:S04]  /*04b0*/  ULOP3.LUT UR4, UR4, 0x1, URZ, 0xc0, !UPT ;  /* 0x0000000104047892 */ /* 0x000fc8000f8ec0ff */
[----:B------:R-:W-:-:S11]  /*04c0*/  UISETP.NE.U32.AND UP2, UPT, UR4, 0x1, UPT ;  /* 0x000000010400788c */ /* 0x000fd6000bf45070 */
.L_x_8:
[----:B--2---:R-:W2:Y:S01]  /*04d0*/  SHFL.IDX PT, R2, R96, RZ, 0x1f ;  /* 0x00001fff60027589 */ /* 0x004ea200000e0000 */
[----:B------:R-:W-:-:S04]  /*04e0*/  UISETP.NE.AND UP1, UPT, UR8, 0x2, UPT ;  /* 0x000000020800788c */ /* 0x000fc8000bf25270 */
[----:B------:R-:W-:Y:S01]  /*04f0*/  USEL UR6, URZ, 0x1, UP1 ;  /* 0x00000001ff067887 */ /* 0x000fe20008800000 */
[----:B--2---:R-:W-:-:S13]  /*0500*/  ISETP.NE.AND P0, PT, R2, RZ, PT ;  /* 0x000000ff0200720c */ /* 0x004fda0003f05270 */
[----:B------:R-:W-:Y:S05]  /*0510*/  @P0 BRA `(.L_x_9) ;  /* 0x0000000000500947 */ /* 0x000fea0003800000 */
[----:B------:R-:W2:Y:S01]  /*0520*/  S2UR UR5, SR_CgaCtaId ;  /* 0x00000000000579c3 */ /* 0x000ea20000008800 */
[----:B------:R-:W-:Y:S01]  /*0530*/  UMOV UR7, 0x400 ;  /* 0x0000040000077882 */ /* 0x000fe20000000000 */
[----:B------:R-:W-:Y:S01]  /*0540*/  UMOV UR4, 0x1 ;  /* 0x0000000100047882 */ /* 0x000fe20000000000 */
[----:B------:R-:W-:Y:S01]  /*0550*/  ELECT P0, URZ, PT ;  /* 0x0000000000ff782f */ /* 0x000fe20003800000 */
[----:B------:R-:W-:-:S04]  /*0560*/  UIADD3 UR10, UPT, UPT, -UR4, 0x100000, URZ ;  /* 0x00100000040a7890 */ /* 0x000fc8000fffe1ff */
[----:B------:R-:W-:Y:S02]  /*0570*/  USHF.L.U32 UR11, UR10, 0xb, URZ ;  /* 0x0000000b0a0b7899 */ /* 0x000fe400080006ff */
[----:B------:R-:W-:Y:S02]  /*0580*/  USHF.L.U32 UR10, UR10, 0x1, URZ ;  /* 0x000000010a0a7899 */ /* 0x000fe400080006ff */
[----:B--2---:R-:W-:Y:S01]  /*0590*/  ULEA UR5, UR5, UR7, 0x18 ;  /* 0x0000000705057291 */ /* 0x004fe2000f8ec0ff */
[----:B------:R-:W2:Y:S11]  /*05a0*/  FENCE.VIEW.ASYNC.S ;  /* 0x00000000000073c6 */ /* 0x000eb60000000000 */
[----:B--2---:R2:W3:Y:S01]  /*05b0*/  SYNCS.EXCH.64 URZ, [UR5], UR10 ;  /* 0x0000000a05ff75b2 */ /* 0x0044e20008000100 */
[----:B------:R2:W4:Y:S01]  /*05c0*/  SYNCS.EXCH.64 URZ, [UR5+0x28], UR10 ;  /* 0x0000280a05ff75b2 */ /* 0x0005220008000100 */
[----:B------:R2:W1:Y:S01]  /*05d0*/  SYNCS.EXCH.64 URZ, [UR5+0x8], UR10 ;  /* 0x0000080a05ff75b2 */ /* 0x0004620008000100 */
[----:B------:R2:W1:Y:S01]  /*05e0*/  SYNCS.EXCH.64 URZ, [UR5+0x30], UR10 ;  /* 0x0000300a05ff75b2 */ /* 0x0004620008000100 */
[----:B------:R2:W1:Y:S01]  /*05f0*/  SYNCS.EXCH.64 URZ, [UR5+0x10], UR10 ;  /* 0x0000100a05ff75b2 */ /* 0x0004620008000100 */
[----:B------:R2:W1:Y:S01]  /*0600*/  SYNCS.EXCH.64 URZ, [UR5+0x38], UR10 ;  /* 0x0000380a05ff75b2 */ /* 0x0004620008000100 */
[----:B------:R2:W1:Y:S01]  /*0610*/  SYNCS.EXCH.64 URZ, [UR5+0x18], UR10 ;  /* 0x0000180a05ff75b2 */ /* 0x0004620008000100 */
[----:B------:R2:W1:Y:S01]  /*0620*/  SYNCS.EXCH.64 URZ, [UR5+0x40], UR10 ;  /* 0x0000400a05ff75b2 */ /* 0x0004620008000100 */
[----:B------:R2:W1:Y:S01]  /*0630*/  SYNCS.EXCH.64 URZ, [UR5+0x20], UR10 ;  /* 0x0000200a05ff75b2 */ /* 0x0004620008000100 */
[----:B------:R2:W1:Y:S01]  /*0640*/  SYNCS.EXCH.64 URZ, [UR5+0x48], UR10 ;  /* 0x0000480a05ff75b2 */ /* 0x0004620008000100 */
[----:B------:R-:W-:Y:S01]  /*0650*/  NOP ;  /* 0x0000000000007918 */ /* 0x000fe20000000000 */
.L_x_9:
[----:B------:R-:W2:Y:S01]  /*0660*/  SHFL.IDX PT, R2, R96, RZ, 0x1f ;  /* 0x00001fff60027589 */ /* 0x000ea200000e0000 */
[----:B------:R-:W-:Y:S01]  /*0670*/  NOP ;  /* 0x0000000000007918 */ /* 0x000fe20000000000 */
[----:B--2---:R-:W-:-:S13]  /*0680*/  ISETP.NE.AND P0, PT, R2, 0x1, PT ;  /* 0x000000010200780c */ /* 0x004fda0003f05270 */
[----:B------:R-:W-:Y:S05]  /*0690*/  @P0 BRA `(.L_x_10) ;  /* 0x0000000000580947 */ /* 0x000fea0003800000 */
[----:B------:R-:W2:Y:S01]  /*06a0*/  S2UR UR7, SR_CgaCtaId ;  /* 0x00000000000779c3 */ /* 0x000ea20000008800 */
[----:B------:R-:W-:Y:S01]  /*06b0*/  UMOV UR9, 0x400 ;  /* 0x0000040000097882 */ /* 0x000fe20000000000 */
[----:B------:R-:W-:Y:S01]  /*06c0*/  UMOV UR5, 0x20 ;  /* 0x0000002000057882 */ /* 0x000fe20000000000 */
[----:B------:R-:W-:Y:S01]  /*06d0*/  UMOV UR4, 0x80 ;  /* 0x0000008000047882 */ /* 0x000fe20000000000 */
[----:B------:R-:W-:-:S04]  /*06e0*/  UIADD3 UR10, UPT, UPT, -UR5, 0x100000, URZ ;  /* 0x00100000050a7890 */ /* 0x000fc8000fffe1ff */
[----:B------:R-:W-:Y:S02]  /*06f0*/  USHF.L.U32 UR11, UR10, 0xb, URZ ;  /* 0x0000000b0a0b7899 */ /* 0x000fe400080006ff */
[----:B------:R-:W-:Y:S02]  /*0700*/  USHF.L.U32 UR10, UR10, 0x1, URZ ;  /* 0x000000010a0a7899 */ /* 0x000fe400080006ff */
[----:B------:R-:W-:-:S04]  /*0710*/  UIADD3 UR4, UPT, UPT, -UR4, 0x100000, URZ ;  /* 0x0010000004047890 */ /* 0x000fc8000fffe1ff */
[----:B------:R-:W-:Y:S02]  /*0720*/  USHF.L.U32 UR5, UR4, 0xb, URZ ;  /* 0x0000000b04057899 */ /* 0x000fe400080006ff */
[----:B------:R-:W-:Y:S01]  /*0730*/  USHF.L.U32 UR4, UR4, 0x1, URZ ;  /* 0x0000000104047899 */ /* 0x000fe200080006ff */
[----:B------:R-:W-:Y:S01]  /*0740*/  ELECT P0, URZ, PT ;  /* 0x0000000000ff782f */ /* 0x000fe20003800000 */
[----:B--2---:R-:W-:Y:S01]  /*0750*/  ULEA UR7, UR7, UR9, 0x18 ;  /* 0x0000000907077291 */ /* 0x004fe2000f8ec0ff */
[----:B------:R-:W2:Y:S11]  /*0760*/  FENCE.VIEW.ASYNC.S ;  /* 0x00000000000073c6 */ /* 0x000eb60000000000 */
[----:B--2---:R2:W1:Y:S01]  /*0770*/  SYNCS.EXCH.64 URZ, [UR7+0x50], UR10 ;  /* 0x0000500a07ff75b2 */ /* 0x0044620008000100 */
        /* <DEDUP_REMOVED lines=8> */
.L_x_10:
[----:B------:R-:W3:Y:S01]  /*0800*/  SHFL.IDX PT, R2, R96, RZ, 0x1f ;  /* 0x00001fff60027589 */ /* 0x000ee200000e0000 */
[----:B------:R-:W-:Y:S01]  /*0810*/  NOP ;  /* 0x0000000000007918 */ /* 0x000fe20000000000 */
[----:B---3--:R-:W-:-:S13]  /*0820*/  ISETP.NE.AND P0, PT, R2, 0x3, PT ;  /* 0x000000030200780c */ /* 0x008fda0003f05270 */
[----:B------:R-:W-:Y:S05]  /*0830*/  @P0 BRA `(.L_x_11) ;  /* 0x0000000000300947 */ /* 0x000fea0003800000 */
[----:B--2---:R-:W2:Y:S01]  /*0840*/  S2UR UR5, SR_CgaCtaId ;  /* 0x00000000000579c3 */ /* 0x004ea20000008800 */
        /* <DEDUP_REMOVED lines=8> */
[----:B--2---:R3:W2:Y:S01]  /*08d0*/  SYNCS.EXCH.64 URZ, [UR5+0x90], UR10 ;  /* 0x0000900a05ff75b2 */ /* 0x0046a20008000100 */
[----:B------:R3:W1:Y:S02]  /*08e0*/  SYNCS.EXCH.64 URZ, [UR5+0x98], UR10 ;  /* 0x0000980a05ff75b2 */ /* 0x0006640008000100 */
[----:B---3--:R-:W-:Y:S01]  /*08f0*/  NOP ;  /* 0x0000000000007918 */ /* 0x008fe20000000000 */
.L_x_11:
[----:B------:R-:W3:Y:S01]  /*0900*/  SHFL.IDX PT, R2, R96, RZ, 0x1f ;  /* 0x00001fff60027589 */ /* 0x000ee200000e0000 */
[----:B------:R-:W-:Y:S01]  /*0910*/  NOP ;  /* 0x0000000000007918 */ /* 0x000fe20000000000 */
[----:B---3--:R-:W-:-:S13]  /*0920*/  ISETP.NE.AND P0, PT, R2, 0x4, PT ;  /* 0x000000040200780c */ /* 0x008fda0003f05270 */
[----:B------:R-:W-:Y:S05]  /*0930*/  @P0 BRA `(.L_x_12) ;  /* 0x00000000004c0947 */ /* 0x000fea0003800000 */
[----:B--2---:R-:W2:Y:S01]  /*0940*/  S2UR UR5, SR_CgaCtaId ;  /* 0x00000000000579c3 */ /* 0x004ea20000008800 */
[----:B------:R-:W-:Y:S01]  /*0950*/  UMOV UR9, 0x100 ;  /* 0x0000010000097882 */ /* 0x000fe20000000000 */
[----:B------:R-:W-:Y:S01]  /*0960*/  UMOV UR7, 0x400 ;  /* 0x0000040000077882 */ /* 0x000fe20000000000 */
[----:B------:R-:W-:Y:S01]  /*0970*/  USEL UR9, UR9, 0xe0, UP2 ;  /* 0x000000e009097887 */ /* 0x000fe20009000000 */
[----:B------:R-:W-:Y:S01]  /*0980*/  UMOV UR4, 0x1 ;  /* 0x0000000100047882 */ /* 0x000fe20000000000 */
[----:B------:R-:W-:Y:S01]  /*0990*/  ELECT P0, URZ, PT ;  /* 0x0000000000ff782f */ /* 0x000fe20003800000 */
[----:B------:R-:W-:-:S04]  /*09a0*/  UIADD3 UR10, UPT, UPT, -UR4, 0x100000, URZ ;  /* 0x00100000040a7890 */ /* 0x000fc8000fffe1ff */
[----:B------:R-:W-:Y:S02]  /*09b0*/  USHF.L.U32 UR11, UR10, 0xb, URZ ;  /* 0x0000000b0a0b7899 */ /* 0x000fe400080006ff */
[----:B------:R-:W-:Y:S02]  /*09c0*/  USHF.L.U32 UR10, UR10, 0x1, URZ ;  /* 0x000000010a0a7899 */ /* 0x000fe400080006ff */
[----:B------:R-:W-:-:S04]  /*09d0*/  UIADD3 UR12, UPT, UPT, -UR9, 0x100000, URZ ;  /* 0x00100000090c7890 */ /* 0x000fc8000fffe1ff */
[----:B------:R-:W-:Y:S02]  /*09e0*/  USHF.L.U32 UR13, UR12, 0xb, URZ ;  /* 0x0000000b0c0d7899 */ /* 0x000fe400080006ff */
[----:B------:R-:W-:Y:S02]  /*09f0*/  USHF.L.U32 UR12, UR12, 0x1, URZ ;  /* 0x000000010c0c7899 */ /* 0x000fe400080006ff */
[----:B--2---:R-:W-:Y:S01]  /*0a00*/  ULEA UR5, UR5, UR7, 0x18 ;  /* 0x0000000705057291 */ /* 0x004fe2000f8ec0ff */
[----:B------:R-:W2:Y:S11]  /*0a10*/  FENCE.VIEW.ASYNC.S ;  /* 0x00000000000073c6 */ /* 0x000eb60000000000 */
[----:B--2---:R3:W2:Y:S01]  /*0a20*/  SYNCS.EXCH.64 URZ, [UR5+0xa0], UR10 ;  /* 0x0000a00a05ff75b2 */ /* 0x0046a20008000100 */
[----:B------:R3:W1:Y:S01]  /*0a30*/  SYNCS.EXCH.64 URZ, [UR5+0xb0], UR12 ;  /* 0x0000b00c05ff75b2 */ /* 0x0006620008000100 */
[----:B------:R3:W1:Y:S01]  /*0a40*/  SYNCS.EXCH.64 URZ, [UR5+0xa8], UR10 ;  /* 0x0000a80a05ff75b2 */ /* 0x0006620008000100 */
[----:B------:R3:W1:Y:S02]  /*0a50*/  SYNCS.EXCH.64 URZ, [UR5+0xb8], UR12 ;  /* 0x0000b80c05ff75b2 */ /* 0x0006640008000100 */
[----:B---3--:R-:W-:Y:S01]  /*0a60*/  NOP ;  /* 0x0000000000007918 */ /* 0x008fe20000000000 */
.L_x_12:
[----:B------:R-:W3:Y:S01]  /*0a70*/  SHFL.IDX PT, R2, R96, RZ, 0x1f ;  /* 0x00001fff60027589 */ /* 0x000ee200000e0000 */
[----:B------:R-:W-:Y:S01]  /*0a80*/  NOP ;  /* 0x0000000000007918 */ /* 0x000fe20000000000 */
[----:B---3--:R-:W-:-:S13]  /*0a90*/  ISETP.NE.AND P0, PT, R2, 0x5, PT ;  /* 0x000000050200780c */ /* 0x008fda0003f05270 */
[----:B------:R-:W-:Y:S05]  /*0aa0*/  @P0 BRA `(.L_x_13) ;  /* 0x0000000000580947 */ /* 0x000fea0003800000 */
[----:B--2---:R-:W2:Y:S01]  /*0ab0*/  S2UR UR7, SR_CgaCtaId ;  /* 0x00000000000779c3 */ /* 0x004ea20000008800 */
        /* <DEDUP_REMOVED lines=12> */
[----:B--2---:R3:W2:Y:S01]  /*0b80*/  SYNCS.EXCH.64 URZ, [UR7+0xc0], UR10 ;  /* 0x0000c00a07ff75b2 */ /* 0x0046a20008000100 */
[----:B------:R3:W1:Y:S01]  /*0b90*/  SYNCS.EXCH.64 URZ, [UR7+0xe0], UR4 ;  /* 0x0000e00407ff75b2 */ /* 0x0006620008000100 */
[----:B------:R3:W1:Y:S01]  /*0ba0*/  SYNCS.EXCH.64 URZ, [UR7+0xc8], UR10 ;  /* 0x0000c80a07ff75b2 */ /* 0x0006620008000100 */
[----:B------:R3:W1:Y:S01]  /*0bb0*/  SYNCS.EXCH.64 URZ, [UR7+0xe8], UR4 ;  /* 0x0000e80407ff75b2 */ /* 0x0006620008000100 */
[----:B------:R3:W1:Y:S01]  /*0bc0*/  SYNCS.EXCH.64 URZ, [UR7+0xd0], UR10 ;  /* 0x0000d00a07ff75b2 */ /* 0x0006620008000100 */
[----:B------:R3:W1:Y:S01]  /*0bd0*/  SYNCS.EXCH.64 URZ, [UR7+0xf0], UR4 ;  /* 0x0000f00407ff75b2 */ /* 0x0006620008000100 */
[----:B------:R3:W1:Y:S01]  /*0be0*/  SYNCS.EXCH.64 URZ, [UR7+0xd8], UR10 ;  /* 0x0000d80a07ff75b2 */ /* 0x0006620008000100 */
[----:B------:R3:W1:Y:S02]  /*0bf0*/  SYNCS.EXCH.64 URZ, [UR7+0xf8], UR4 ;  /* 0x0000f80407ff75b2 */ /* 0x0006640008000100 */
[----:B---3--:R-:W-:Y:S01]  /*0c00*/  NOP ;  /* 0x0000000000007918 */ /* 0x008fe20000000000 */
.L_x_13:
        /* <DEDUP_REMOVED lines=18> */
.L_x_14:
[----:B--2---:R-:W2:Y:S01]  /*0d30*/  S2UR UR5, SR_CTAID.X ;  /* 0x00000000000579c3 */ /* 0x004ea20000002500 */
[----:B------:R-:W-:-:S05]  /*0d40*/  CS2R.32 R90, SR_CgaSize ;  /* 0x00000000005a7805 */ /* 0x000fca0000008a00 */
[----:B------:R-:W-:-:S05]  /*0d50*/  IMAD R90, R90, -0xa0, RZ ;  /* 0xffffff605a5a7824 */ /* 0x000fca00078e02ff */
[----:B------:R-:W-:-:S14]  /*0d60*/  R2UR UR9, R90 ;  /* 0x000000005a0972ca */ /* 0x000fdc00000e0000 */
[----:B------:R-:W3:Y:S01]  /*0d70*/  LDCU UR9, c[0x0][UR9+0x2b0] ;  /* 0x00005600090977ac */ /* 0x000ee20008000800 */
[----:B------:R-:W-:Y:S01]  /*0d80*/  NOP ;  /* 0x0000000000007918 */ /* 0x000fe20000000000 */
[----:B------:R-:W-:-:S05]  /*0d90*/  CS2R.32 R90, SR_CgaSize ;  /* 0x00000000005a7805 */ /* 0x000fca0000008a00 */
[----:B------:R-:W-:-:S05]  /*0da0*/  IMAD R90, R90, -0xa0, RZ ;  /* 0xffffff605a5a7824 */ /* 0x000fca00078e02ff */
[----:B------:R-:W-:-:S14]  /*0db0*/  R2UR UR7, R90 ;  /* 0x000000005a0772ca */ /* 0x000fdc00000e0000 */
[----:B------:R-:W4:Y:S01]  /*0dc0*/  LDCU UR7, c[0x0][UR7+0x2b4] ;  /* 0x00005680070777ac */ /* 0x000f220008000800 */
[----:B------:R-:W1:Y:S08]  /*0dd0*/  S2UR UR4, SR_CTAID.Y ;  /* 0x00000000000479c3 */ /* 0x000e700000002600 */
[----:B------:R-:W4:Y:S01]  /*0de0*/  LDC R9, c[0x0][0xb24] ;  /* 0x0002c900ff097b82 */ /* 0x000f220000000800 */
[----:B--2---:R-:W-:-:S02]  /*0df0*/  I2FP.F32.U32 R5, UR5 ;  /* 0x0000000500057c45 */ /* 0x004fc40008201000 */
[----:B------:R-:W-:-:S05]  /*0e00*/  CS2R.32 R3, SR_CgaSize ;  /* 0x0000000000037805 */ /* 0x000fca0000008a00 */
[----:B------:R-:W-:-:S06]  /*0e10*/  IMAD R3, R3, -0xa0, RZ ;  /* 0xffffff6003037824 */ /* 0x000fcc00078e02ff */
[----:B------:R-:W2:Y:S01]  /*0e20*/  LDC R3, c[0x0][R3+0x2a0] ;  /* 0x0000a80003037b82 */ /* 0x000ea20000000800 */
[----:B------:R-:W-:Y:S01]  /*0e30*/  MOV R21, UR5 ;  /* 0x0000000500157c02 */ /* 0x000fe20008000f00 */
[----:B---3--:R-:W-:Y:S01]  /*0e40*/  FMUL R5, R5, UR9 ;  /* 0x0000000905057c20 */ /* 0x008fe20008400000 */
[----:B-1----:R-:W-:Y:S02]  /*0e50*/  I2FP.F32.U32 R4, UR4 ;  /* 0x0000000400047c45 */ /* 0x002fe40008201000 */
[----:B------:R-:W-:-:S05]  /*0e60*/  CS2R.32 R2, SR_CgaSize ;  /* 0x0000000000027805 */ /* 0x000fca0000008a00 */
[----:B------:R-:W-:-:S06]  /*0e70*/  IMAD R2, R2, -0xa0, RZ ;  /* 0xffffff6002027824 */ /* 0x000fcc00078e02ff */
[----:B------:R-:W1:Y:S01]  /*0e80*/  LDC R2, c[0x0][R2+0x2a4] ;  /* 0x0000a90002027b82 */ /* 0x000e620000000800 */
[----:B------:R-:W3:Y:S01]  /*0e90*/  F2I.U32.TRUNC.NTZ R90, R5 ;  /* 0x00000005005a7305 */ /* 0x000ee2000020f000 */
[----:B------:R-:W-:Y:S01]  /*0ea0*/  MOV R20, UR4 ;  /* 0x0000000400147c02 */ /* 0x000fe20008000f00 */
[----:B----4-:R-:W-:-:S05]  /*0eb0*/  FMUL R4, R4, UR7 ;  /* 0x0000000704047c20 */ /* 0x010fca0008400000 */
[----:B------:R-:W-:Y:S01]  /*0ec0*/  BAR.SYNC.DEFER_BLOCKING 0x0 ;  /* 0x0000000000007b1d */ /* 0x000fe20000010000 */
[----:B------:R-:W-:-:S05]  /*0ed0*/  ISETP.GE.AND P0, PT, R9, 0x1, PT ;  /* 0x000000010900780c */ /* 0x000fca0003f06270 */
[----:B------:R-:W4:Y:S02]  /*0ee0*/  F2I.U32.TRUNC.NTZ R83, R4 ;  /* 0x0000000400537305 */ /* 0x000f24000020f000 */
[----:B------:R-:W1:Y:S01]  /*0ef0*/  S2UR UR36, SR_CTAID.Z ;  /* 0x00000000002479c3 */ /* 0x000e620000002700 */
[----:B---3--:R-:W-:-:S05]  /*0f00*/  IADD3 R90, PT, PT, -R90, RZ, RZ ;  /* 0x000000ff5a5a7210 */ /* 0x008fca0007ffe1ff */
[----:B--2---:R-:W-:Y:S01]  /*0f10*/  IMAD R90, R3, R90, UR5 ;  /* 0x00000005035a7e24 */ /* 0x004fe2000f8e025a */
[----:B----4-:R-:W-:-:S05]  /*0f20*/  IADD3 R83, PT, PT, -R83, RZ, RZ ;  /* 0x000000ff53537210 */ /* 0x010fca0007ffe1ff */
[----:B-1----:R-:W-:Y:S01]  /*0f30*/  IMAD R83, R2, R83, UR4 ;  /* 0x0000000402537e24 */ /* 0x002fe2000f8e0253 */
[----:B------:R-:W-:Y:S06]  /*0f40*/  @!P0 BRA `(.L_x_15) ;  /* 0x0000000000b88947 */ /* 0x000fec0003800000 */
[----:B------:R-:W1:Y:S01]  /*0f50*/  LDC.64 R4, c[0x0][0xb18] ;  /* 0x0002c600ff047b82 */ /* 0x000e620000000a00 */
[----:B------:R-:W-:-:S07]  /*0f60*/  ISETP.NE.AND P0, PT, R9, 0x1, PT ;  /* 0x000000010900780c */ /* 0x000fce0003f05270 */
[----:B------:R-:W2:Y:S08]  /*0f70*/  LDC R10, c[0x0][0xb0c] ;  /* 0x0002c300ff0a7b82 */ /* 0x000eb00000000800 */
[----:B------:R-:W3:Y:S08]  /*0f80*/  LDC R11, c[0x0][0x370] ;  /* 0x0000dc00ff0b7b82 */ /* 0x000ef00000000800 */
[----:B------:R-:W4:Y:S01]  /*0f90*/  LDC R12, c[0x0][0x374] ;  /* 0x0000dd00ff0c7b82 */ /* 0x000f220000000800 */
[----:B-1----:R-:W-:-:S07]  /*0fa0*/  ISETP.NE.AND P1, PT, R4, 0x1, PT ;  /* 0x000000010400780c */ /* 0x002fce0003f25270 */
[----:B------:R-:W3:Y:S01]  /*0fb0*/  LDC.64 R6, c[0x0][0xb10] ;  /* 0x0002c400ff067b82 */ /* 0x000ee20000000a00 */
[----:B--2---:R-:W-:-:S07]  /*0fc0*/  ISETP.NE.AND P2, PT, R10, 0x1, PT ;  /* 0x000000010a00780c */ /* 0x004fce0003f45270 */
[----:B------:R-:W1:Y:S08]  /*0fd0*/  LDC R8, c[0x0][0xb20] ;  /* 0x0002c800ff087b82 */ /* 0x000e700000000800 */
[----:B------:R-:W2:Y:S01]  /*0fe0*/  LDC.64 R2, c[0x0][0xb28] ;  /* 0x0002ca00ff027b82 */ /* 0x000ea20000000a00 */
[----:B----4-:R-:W-:-:S04]  /*0ff0*/  IMAD.HI.U32 R13, R12, R5, RZ ;  /* 0x000000050c0d7227 */ /* 0x010fc800078e00ff */
[----:B------:R-:W-:-:S04]  /*1000*/  IMAD.HI.U32 R5, R20, R5, RZ ;  /* 0x0000000514057227 */ /* 0x000fc800078e00ff */
[----:B---3--:R-:W-:-:S04]  /*1010*/  IMAD.HI.U32 R14, R11, R6, RZ ;  /* 0x000000060b0e7227 */ /* 0x008fc800078e00ff */
[C---:B------:R-:W-:Y:S01]  /*1020*/  IMAD.HI.U32 R16, R21.reuse, R6, RZ ;  /* 0x0000000615107227 */ /* 0x040fe200078e00ff */
[-C--:B------:R-:W-:Y:S02]  /*1030*/  @P2 SHF.R.U32.HI R11, RZ, R7.reuse, R14 ;  /* 0x00000007ff0b2219 */ /* 0x080fe4000001160e */
[-C--:B-1----:R-:W-:Y:S02]  /*1040*/  @P1 SHF.R.U32.HI R12, RZ, R8.reuse, R13 ;  /* 0x00000008ff0c1219 */ /* 0x082fe4000001160d */
[----:B------:R-:W-:Y:S02]  /*1050*/  SHF.R.U32.HI R5, RZ, R8, R5 ;  /* 0x00000008ff057219 */ /* 0x000fe40000011605 */
[----:B------:R-:W-:Y:S02]  /*1060*/  SHF.R.U32.HI R16, RZ, R7, R16 ;  /* 0x00000007ff107219 */ /* 0x000fe40000011610 */
[----:B------:R-:W-:Y:S01]  /*1070*/  SEL R5, R20, R5, !P1 ;  /* 0x0000000514057207 */ /* 0x000fe20004800000 */
[----:B--2---:R-:W-:Y:S01]  /*1080*/  IMAD.HI.U32 R14, R12, R2, RZ ;  /* 0x000000020c0e7227 */ /* 0x004fe200078e00ff */
[----:B------:R-:W-:-:S02]  /*1090*/  SEL R7, R21, R16, !P2 ;  /* 0x0000001015077207 */ /* 0x000fc40005000000 */
[----:B------:R-:W-:Y:S01]  /*10a0*/  IADD3 R13, PT, PT, -R5, RZ, RZ ;  /* 0x000000ff050d7210 */ /* 0x000fe20007ffe1ff */
[----:B------:R-:W-:Y:S01]  /*10b0*/  IMAD.HI.U32 R6, R11, R2, RZ ;  /* 0x000000020b067227 */ /* 0x000fe200078e00ff */
[----:B------:R-:W-:-:S03]  /*10c0*/  @P0 SHF.R.U32.HI R12, RZ, R3, R14 ;  /* 0x00000003ff0c0219 */ /* 0x000fc6000001160e */
[----:B------:R-:W-:Y:S01]  /*10d0*/  IMAD R13, R4, R13, R20 ;  /* 0x0000000d040d7224 */ /* 0x000fe200078e0214 */
[----:B------:R-:W-:Y:S01]  /*10e0*/  @P0 SHF.R.U32.HI R11, RZ, R3, R6 ;  /* 0x00000003ff0b0219 */ /* 0x000fe20000011606 */
[----:B------:R-:W-:-:S04]  /*10f0*/  IMAD R12, R12, R9, RZ ;  /* 0x000000090c0c7224 */ /* 0x000fc800078e02ff */
[----:B------:R-:W-:Y:S01]  /*1100*/  IMAD R6, R11, R9, RZ ;  /* 0x000000090b067224 */ /* 0x000fe200078e02ff */
[----:B------:R-:W-:-:S04]  /*1110*/  ISETP.GE.AND P1, PT, R5, R12, PT ;  /* 0x0000000c0500720c */ /* 0x000fc80003f26270 */
[----:B------:R-:W-:Y:S01]  /*1120*/  ISETP.GE.OR P1, PT, R7, R6, P1 ;  /* 0x000000060700720c */ /* 0x000fe20000f26670 */
[----:B------:R-:W-:-:S05]  /*1130*/  IMAD.HI.U32 R6, R5, R2, RZ ;  /* 0x0000000205067227 */ /* 0x000fca00078e00ff */
[----:B------:R-:W-:-:S04]  /*1140*/  SHF.R.U32.HI R6, RZ, R3, R6 ;  /* 0x00000003ff067219 */ /* 0x000fc80000011606 */
[----:B------:R-:W-:-:S03]  /*1150*/  SEL R6, R5, R6, !P0 ;  /* 0x0000000605067207 */ /* 0x000fc60004000000 */
[----:B------:R-:W-:Y:S01]  /*1160*/  @!P1 IMAD.HI.U32 R8, R7, R2, RZ ;  /* 0x0000000207089227 */ /* 0x000fe200078e00ff */
[----:B------:R-:W-:-:S04]  /*1170*/  IADD3 R2, PT, PT, -R6, RZ, RZ ;  /* 0x000000ff06027210 */ /* 0x000fc80007ffe1ff */
[----:B------:R-:W-:Y:S01]  /*1180*/  @!P1 SHF.R.U32.HI R8, RZ, R3, R8 ;  /* 0x00000003ff089219 */ /* 0x000fe20000011608 */
[----:B------:R-:W-:-:S03]  /*1190*/  IMAD R2, R9, R2, R5 ;  /* 0x0000000209027224 */ /* 0x000fc600078e0205 */
[----:B------:R-:W-:-:S05]  /*11a0*/  @!P1 SEL R3, R7, R8, !P0 ;  /* 0x0000000807039207 */ /* 0x000fca0004000000 */
[--C-:B------:R-:W-:Y:S02]  /*11b0*/  @!P1 IMAD.IADD R6, R6, 0x1, -R3.reuse ;  /* 0x0000000106069824 */ /* 0x100fe400078e0a03 */
[----:B------:R-:W-:Y:S01]  /*11c0*/  @!P1 IMAD R3, R2, R11, R3 ;  /* 0x0000000b02039224 */ /* 0x000fe200078e0203 */
[----:B------:R-:W-:Y:S01]  /*11d0*/  IADD3 R2, PT, PT, -R7, RZ, RZ ;  /* 0x000000ff07027210 */ /* 0x000fe20007ffe1ff */
[----:B------:R-:W-:Y:S02]  /*11e0*/  @!P1 IMAD R5, R6, R9, R7 ;  /* 0x0000000906059224 */ /* 0x000fe400078e0207 */
[----:B------:R-:W-:Y:S02]  /*11f0*/  @!P1 IMAD.MOV.U32 R7, RZ, RZ, R3 ;  /* 0x000000ffff079224 */ /* 0x000fe400078e0003 */
[----:B------:R-:W-:Y:S02]  /*1200*/  IMAD R2, R10, R2, R21 ;  /* 0x000000020a027224 */ /* 0x000fe400078e0215 */
[----:B------:R-:W-:-:S02]  /*1210*/  IMAD R20, R5, R4, R13 ;  /* 0x0000000405147224 */ /* 0x000fc400078e020d */
[----:B------:R-:W-:Y:S02]  /*1220*/  IMAD R21, R7, R10, R2 ;  /* 0x0000000a07157224 */ /* 0x000fe400078e0202 */
.L_x_15:
[----:B------:R-:W1:Y:S01]  /*1230*/  LDCU UR4, c[0x0][0xb30] ;  /* 0x00016600ff0477ac */ /* 0x000e620008000800 */
[----:B------:R-:W2:Y:S08]  /*1240*/  S2UR UR37, SR_CgaCtaId ;  /* 0x00000000002579c3 */ /* 0x000eb00000008800 */
[----:B------:R-:W3:Y:S01]  /*1250*/  LDC R40, c[0x0][0xb24] ;  /* 0x0002c900ff287b82 */ /* 0x000ee20000000800 */
[----:B-1----:R-:W-:-:S09]  /*1260*/  UISETP.NE.AND UP1, UPT, UR4, 0x1, UPT ;  /* 0x000000010400788c */ /* 0x002fd2000bf25270 */
[----:B--2---:R-:W-:Y:S05]  /*1270*/  BRA.U UP1, `(.L_x_16) ;  /* 0x0000000101407547 */ /* 0x004fea000b800000 */
[----:B------:R-:W1:Y:S08]  /*1280*/  LDC.64 R4, c[0x0][0xb10] ;  /* 0x0002c400ff047b82 */ /* 0x000e700000000a00 */
[----:B------:R-:W2:Y:S08]  /*1290*/  LDC.64 R2, c[0x0][0xb18] ;  /* 0x0002c600ff027b82 */ /* 0x000eb00000000a00 */
[----:B------:R-:W4:Y:S08]  /*12a0*/  LDC R6, c[0x0][0xb20] ;  /* 0x0002c800ff067b82 */ /* 0x000f300000000800 */
[----:B------:R-:W3:Y:S01]  /*12b0*/  LDC R8, c[0x0][0xb0c] ;  /* 0x0002c300ff087b82 */ /* 0x000ee20000000800 */
[----:B-1----:R-:W-:-:S05]  /*12c0*/  IMAD.HI.U32 R4, R21, R4, RZ ;  /* 0x0000000415047227 */ /* 0x002fca00078e00ff */
[----:B------:R-:W-:Y:S01]  /*12d0*/  SHF.R.U32.HI R4, RZ, R5, R4 ;  /* 0x00000005ff047219 */ /* 0x000fe20000011604 */
[----:B--2---:R-:W-:Y:S01]  /*12e0*/  IMAD.HI.U32 R3, R20, R3, RZ ;  /* 0x0000000314037227 */ /* 0x004fe200078e00ff */
[----:B------:R-:W-:-:S04]  /*12f0*/  ISETP.NE.AND P0, PT, R2, 0x1, PT ;  /* 0x000000010200780c */ /* 0x000fc80003f05270 */
[----:B----4-:R-:W-:-:S04]  /*1300*/  SHF.R.U32.HI R3, RZ, R6, R3 ;  /* 0x00000006ff037219 */ /* 0x010fc80000011603 */
[----:B------:R-:W-:Y:S02]  /*1310*/  SEL R3, R20, R3, !P0 ;  /* 0x0000000314037207 */ /* 0x000fe40004000000 */
[----:B---3--:R-:W-:-:S04]  /*1320*/  ISETP.NE.AND P1, PT, R8, 0x1, PT ;  /* 0x000000010800780c */ /* 0x008fc80003f25270 */
[----:B------:R-:W-:-:S05]  /*1330*/  SEL R4, R21, R4, !P1 ;  /* 0x0000000415047207 */ /* 0x000fca0004800000 */
[----:B------:R-:W-:Y:S02]  /*1340*/  IMAD.IADD R5, R3, 0x1, -R4 ;  /* 0x0000000103057824 */ /* 0x000fe400078e0a04 */
[----:B------:R-:W-:Y:S02]  /*1350*/  IMAD.IADD R3, R4, 0x1, -R3 ;  /* 0x0000000104037824 */ /* 0x000fe400078e0a03 */
[----:B------:R-:W-:Y:S02]  /*1360*/  IMAD R21, R5, R8, R21 ;  /* 0x0000000805157224 */ /* 0x000fe400078e0215 */
[----:B------:R-:W-:-:S07]  /*1370*/  IMAD R20, R3, R2, R20 ;  /* 0x0000000203147224 */ /* 0x000fce00078e0214 */
.L_x_16:
[----:B------:R-:W-:Y:S01]  /*1380*/  BAR.SYNC.DEFER_BLOCKING 0x0 ;  /* 0x0000000000007b1d */ /* 0x000fe20000010000 */
[----:B------:R-:W-:Y:S01]  /*1390*/  UISETP.NE.AND UP1, UPT, UR8, 0x2, UPT ;  /* 0x000000020800788c */ /* 0x000fe2000bf25270 */
[----:B------:R-:W-:Y:S02]  /*13a0*/  ISETP.NE.OR P5, PT, R0, 0x2, !P5 ;  /* 0x000000020000780c */ /* 0x000fe40006fa5670 */
[----:B------:R-:W-:-:S06]  /*13b0*/  LOP3.LUT R2, R103, 0x1f, RZ, 0xc0, !PT ;  /* 0x0000001f67027812 */ /* 0x000fcc00078ec0ff */
[----:B------:R-:W-:Y:S05]  /*13c0*/  BRA.U UP1, `(.L_x_17) ;  /* 0x0000001101807547 */ /* 0x000fea000b800000 */
[----:B------:R-:W1:Y:S01]  /*13d0*/  LDCU UR13, c[0x0][0x38c] ;  /* 0x00007180ff0d77ac */ /* 0x000e620008000800 */
[----:B------:R-:W2:Y:S01]  /*13e0*/  LDC R9, c[0x0][0x370] ;  /* 0x0000dc00ff097b82 */ /* 0x000ea20000000800 */
[----:B------:R-:W-:Y:S01]  /*13f0*/  PLOP3.LUT P1, PT, PT, PT, UP2, 0x80, 0x8 ;  /* 0x000000000008781c */ /* 0x000fe20003f2f028 */
[----:B------:R-:W-:Y:S01]  /*1400*/  IMAD.MOV.U32 R15, RZ, RZ, 0x1 ;  /* 0x00000001ff0f7424 */ /* 0x000fe200078e00ff */
[----:B------:R-:W-:Y:S01]  /*1410*/  ISETP.EQ.OR P4, PT, R2, RZ, P5 ;  /* 0x000000ff0200720c */ /* 0x000fe20002f82670 */
[----:B------:R-:W-:Y:S01]  /*1420*/  IMAD.MOV.U32 R14, RZ, RZ, RZ ;  /* 0x000000ffff0e7224 */ /* 0x000fe200078e00ff */
[----:B------:R-:W-:Y:S02]  /*1430*/  PLOP3.LUT P1, PT, P1, PT, PT, 0x8, 0x80 ;  /* 0x000000000080781c */ /* 0x000fe40000f2e170 */
[----:B------:R-:W-:Y:S01]  /*1440*/  CS2R R12, SRZ ;  /* 0x00000000000c7805 */ /* 0x000fe2000001ff00 */
[----:B------:R-:W-:Y:S01]  /*1450*/  IMAD.MOV.U32 R10, RZ, RZ, 0x1 ;  /* 0x00000001ff0a7424 */ /* 0x000fe200078e00ff */
[----:B------:R-:W4:Y:S01]  /*1460*/  LDC R0, c[0x0][0x374] ;  /* 0x0000dd00ff007b82 */ /* 0x000f220000000800 */
[----:B------:R-:W2:Y:S01]  /*1470*/  LDCU.64 UR22, c[0x0][0x348] ;  /* 0x00006900ff1677ac */ /* 0x000ea20008000a00 */
[----:B------:R-:W-:Y:S01]  /*1480*/  UMOV UR6, URZ ;  /* 0x000000ff00067c82 */ /* 0x000fe20008000000 */
[----:B-1----:R-:W-:-:S04]  /*1490*/  UIADD3 UR5, UPT, UPT, UR13, 0x1f, URZ ;  /* 0x0000001f0d057890 */ /* 0x002fc8000fffe0ff */
[----:B------:R-:W-:-:S04]  /*14a0*/  USHF.R.S32.HI UR4, URZ, 0x1f, UR5 ;  /* 0x0000001fff047899 */ /* 0x000fc80008011405 */
[----:B------:R-:W-:-:S04]  /*14b0*/  ULEA.HI UR4, UR4, UR5, URZ, 0x5 ;  /* 0x0000000504047291 */ /* 0x000fc8000f8f28ff */
[----:B------:R-:W-:Y:S02]  /*14c0*/  USHF.R.S32.HI UR15, URZ, 0x5, UR4 ;  /* 0x00000005ff0f7899 */ /* 0x000fe40008011404 */
[----:B------:R-:W-:Y:S02]  /*14d0*/  UIADD3 UR4, UPT, UPT, UR13, -0x1, URZ ;  /* 0xffffffff0d047890 */ /* 0x000fe4000fffe0ff */
[----:B------:R-:W-:Y:S02]  /*14e0*/  UISETP.LT.U32.AND UP0, UPT, UR15, 0x5, UPT ;  /* 0x000000050f00788c */ /* 0x000fe4000bf01070 */
[----:B------:R-:W-:Y:S02]  /*14f0*/  UISETP.GE.U32.AND UP1, UPT, UR4, -0x3f, UPT ;  /* 0xffffffc10400788c */ /* 0x000fe4000bf26070 */
[----:B------:R-:W-:Y:S02]  /*1500*/  USEL UR14, UR15, 0x5, UP0 ;  /* 0x000000050f0e7887 */ /* 0x000fe40008000000 */
[----:B------:R-:W-:-:S02]  /*1510*/  UIADD3 UR13, UPT, UPT, UR13, 0x3e, URZ ;  /* 0x0000003e0d0d7890 */ /* 0x000fc4000fffe0ff */
[----:B------:R-:W-:Y:S02]  /*1520*/  UIADD3 UR5, UPT, UPT, UR14, -0x1, URZ ;  /* 0xffffffff0e057890 */ /* 0x000fe4000fffe0ff */
[----:B------:R-:W-:-:S03]  /*1530*/  UIADD3 UR7, UPT, UPT, UR15, -UR14, URZ ;  /* 0x8000000e0f077290 */ /* 0x000fc6000fffe0ff */
[----:B------:R-:W-:-:S04]  /*1540*/  @UP1 UIADD3 UR5, UPT, UPT, UR14, URZ, URZ ;  /* 0x000000ff0e051290 */ /* 0x000fc8000fffe0ff */
[----:B--2---:R-:W-:-:S12]  /*1550*/  UIADD3 UR5, UPT, UPT, UR5, 0x1, URZ ;  /* 0x0000000105057890 */ /* 0x004fd8000fffe0ff */
.L_x_35:
[----:B------:R-:W-:Y:S01]  /*1560*/  UISETP.NE.AND UP0, UPT, UR37, URZ, UPT ;  /* 0x000000ff2500728c */ /* 0x000fe2000bf05270 */
[----:B------:R-:W1:Y:S08]  /*1570*/  S2UR UR37, SR_CgaCtaId ;  /* 0x00000000002579c3 */ /* 0x000e700000008800 */
[----:B------:R-:W-:Y:S05]  /*1580*/  BRA.U UP0, `(.L_x_18) ;  /* 0x0000000100347547 */ /* 0x000fea000b800000 */
[----:B------:R-:W2:Y:S01]  /*1590*/  S2R R2, SR_CgaCtaId ;  /* 0x0000000000027919 */ /* 0x000ea20000008800 */
[----:B------:R-:W-:-:S04]  /*15a0*/  MOV R3, 0x400 ;  /* 0x0000040000037802 */ /* 0x000fc80000000f00 */
[----:B--2---:R-:W-:Y:S02]  /*15b0*/  LEA R3, R2, R3, 0x18 ;  /* 0x0000000302037211 */ /* 0x004fe400078ec0ff */
[----:B------:R-:W-:-:S03]  /*15c0*/  SHF.L.U32 R2, R10, 0x1f, RZ ;  /* 0x0000001f0a027819 */ /* 0x000fc600000006ff */
[----:B------:R-:W-:-:S04]  /*15d0*/  IMAD R3, R12, 0x8, R3 ;  /* 0x000000080c037824 */ /* 0x000fc800078e0203 */
[----:B------:R-:W2:Y:S02]  /*15e0*/  SYNCS.PHASECHK.TRANS64.TRYWAIT P0, [R3+URZ+0x110], R2 ;  /* 0x00011002030075a7 */ /* 0x000ea400080011ff */
[----:B--2---:R-:W-:Y:S05]  /*15f0*/  @!P0 BRA `(.L_x_19) ;  /* 0x0000007800748947 */ /* 0x004fea0003800000 */
.L_x_126:
[----:B------:R-:W-:Y:S01]  /*1600*/  VIADD R12, R12, 0x1 ;  /* 0x000000010c0c7836 */ /* 0x000fe20000000000 */
[----:B------:R2:W-:Y:S04]  /*1610*/  SYNCS.ARRIVE.TRANS64.A1T0 RZ, [R3+URZ+0x100], RZ ;  /* 0x000100ff03ff79a7 */ /* 0x0005e800081000ff */
[----:B------:R-:W-:-:S04]  /*1620*/  ISETP.NE.AND P0, PT, R12, 0x2, PT ;  /* 0x000000020c00780c */ /* 0x000fc80003f05270 */
[----:B------:R-:W-:Y:S02]  /*1630*/  SEL R12, R12, RZ, P0 ;  /* 0x000000ff0c0c7207 */ /* 0x000fe40000000000 */
[----:B--2---:R-:W-:-:S04]  /*1640*/  SEL R3, RZ, 0x1, P0 ;  /* 0x00000001ff037807 */ /* 0x004fc80000000000 */
[----:B------:R-:W-:-:S07]  /*1650*/  LOP3.LUT R10, R10, R3, RZ, 0x3c, !PT ;  /* 0x000000030a0a7212 */ /* 0x000fce00078e3cff */
.L_x_18:
[----:B------:R-:W-:Y:S01]  /*1660*/  UMOV UR4, 0x400 ;  /* 0x0000040000047882 */ /* 0x000fe20000000000 */
[----:B------:R-:W-:Y:S01]  /*1670*/  SHF.L.U32 R2, R15, 0x1f, RZ ;  /* 0x0000001f0f027819 */ /* 0x000fe200000006ff */
[----:B-1----:R-:W-:Y:S01]  /*1680*/  ULEA UR4, UR37, UR4, 0x18 ;  /* 0x0000000425047291 */ /* 0x002fe2000f8ec0ff */
[----:B------:R-:W-:Y:S01]  /*1690*/  R2UR UR35, R21 ;  /* 0x00000000152372ca */ /* 0x000fe200000e0000 */
[----:B------:R-:W-:Y:S01]  /*16a0*/  UISETP.GE.U32.AND UP0, UPT, UR13, 0x3f, UPT ;  /* 0x0000003f0d00788c */ /* 0x000fe2000bf06070 */
[----:B------:R-:W-:Y:S01]  /*16b0*/  R2UR UR11, R20 ;  /* 0x00000000140b72ca */ /* 0x000fe200000e0000 */
[----:B------:R-:W-:Y:S01]  /*16c0*/  ULEA UR8, UR6, UR4, 0x3 ;  /* 0x0000000406087291 */ /* 0x000fe2000f8e18ff */
[----:B------:R-:W-:-:S08]  /*16d0*/  UMOV UR24, URZ ;  /* 0x000000ff00187c82 */ /* 0x000fd00008000000 */
[----:B------:R1:W2:Y:S01]  /*16e0*/  SYNCS.PHASECHK.TRANS64.TRYWAIT P0, [UR8+0x28], R2 ;  /* 0x00002802ff0075a7 */ /* 0x0002a20008001108 */
[----:B------:R-:W-:Y:S02]  /*16f0*/  USHF.L.U32 UR35, UR35, 0x6, URZ ;  /* 0x0000000623237899 */ /* 0x000fe400080006ff */
[----:B------:R-:W-:Y:S01]  /*1700*/  USHF.L.U32 UR11, UR11, 0x8, URZ ;  /* 0x000000080b0b7899 */ /* 0x000fe200080006ff */
[----:B------:R-:W-:Y:S11]  /*1710*/  BRA.U !UP0, `(.L_x_20) ;  /* 0x0000000108a87547 */ /* 0x000ff6000b800000 */
[----:B------:R-:W-:Y:S01]  /*1720*/  UMOV UR16, URZ ;  /* 0x000000ff00107c82 */ /* 0x000fe20008000000 */
[----:B------:R-:W-:-:S05]  /*1730*/  UMOV UR17, UR6 ;  /* 0x0000000600117c82 */ /* 0x000fca0008000000 */
.L_x_25:
[----:B-1----:R-:W-:Y:S01]  /*1740*/  ULEA UR33, UR17, UR4, 0x3 ;  /* 0x0000000411217291 */ /* 0x002fe2000f8e18ff */
[----:B--2---:R-:W-:Y:S01]  /*1750*/  @!P5 MOV R3, 0x2800 ;  /* 0x000028000003d802 */ /* 0x004fe20000000f00 */
[----:B--2---:R-:W-:Y:S10]  /*1760*/  @P0 BRA `(.L_x_21) ;  /* 0x00000000000c0947 */ /* 0x004ff40003800000 */
[----:B------:R-:W-:-:S04]  /*1770*/  SHF.L.U32 R5, R15, 0x1f, RZ ;  /* 0x0000001f0f057819 */ /* 0x000fc800000006ff */
[----:B------:R-:W2:Y:S02]  /*1780*/  SYNCS.PHASECHK.TRANS64.TRYWAIT P0, [UR33+0x28], R5 ;  /* 0x00002805ff0075a7 */ /* 0x000ea40008001121 */
[----:B--2---:R-:W-:Y:S05]  /*1790*/  @!P0 BRA `(.L_x_22) ;  /* 0x0000007800208947 */ /* 0x004fea0003800000 */
.L_x_21:
[----:B------:R2:W-:Y:S01]  /*17a0*/  @!P5 SYNCS.ARRIVE.TRANS64 RZ, [UR33], R3 ;  /* 0x00000003ffffd9a7 */ /* 0x0005e20008000021 */
[----:B------:R-:W-:Y:S04]  /*17b0*/  BSSY.RECONVERGENT B0, `(.L_x_23) ;  /* 0x0000003000007945 */ /* 0x000fe80003800200 */
[----:B------:R-:W-:Y:S05]  /*17c0*/  @P4 BRA `(.L_x_24) ;  /* 0x0000000000044947 */ /* 0x000fea0003800000 */
[----:B------:R-:W-:Y:S05]  /*17d0*/  BPT.TRAP 0x1 ;  /* 0x000000040000795c */ /* 0x000fea0000300000 */
.L_x_24:
[----:B------:R-:W-:Y:S05]  /*17e0*/  BSYNC.RECONVERGENT B0 ;  /* 0x0000000000007941 */ /* 0x000fea0003800200 */
.L_x_23:
[----:B------:R-:W-:Y:S02]  /*17f0*/  UIADD3 UR6, UPT, UPT, UR17, 0x1, URZ ;  /* 0x0000000111067890 */ /* 0x000fe4000fffe0ff */
[----:B------:R-:W-:Y:S02]  /*1800*/  ULEA UR32, UR17, UR4, 0xb ;  /* 0x0000000411207291 */ /* 0x000fe4000f8e58ff */
[----:B------:R-:W-:Y:S02]  /*1810*/  UISETP.NE.AND UP0, UPT, UR6, 0x5, UPT ;  /* 0x000000050600788c */ /* 0x000fe4000bf05270 */
[----:B------:R-:W-:Y:S02]  /*1820*/  UIADD3 UR26, UP1, UPT, UR22, 0x80, URZ ;  /* 0x00000080161a7890 */ /* 0x000fe4000ff3e0ff */
[----:B------:R-:W-:Y:S02]  /*1830*/  USEL UR9, URZ, 0x1, UP0 ;  /* 0x00000001ff097887 */ /* 0x000fe40008000000 */
[----:B------:R-:W-:-:S02]  /*1840*/  USEL UR6, UR6, URZ, UP0 ;  /* 0x000000ff06067287 */ /* 0x000fc40008000000 */
[----:B------:R-:W-:Y:S02]  /*1850*/  UIADD3 UR20, UP0, UPT, UR22, 0x180, URZ ;  /* 0x0000018016147890 */ /* 0x000fe4000ff1e0ff */
[----:B------:R-:W-:Y:S01]  /*1860*/  ULEA UR8, UR6, UR4, 0x3 ;  /* 0x0000000406087291 */ /* 0x000fe2000f8e18ff */
[----:B------:R-:W-:Y:S01]  /*1870*/  LOP3.LUT R15, R15, UR9, RZ, 0x3c, !PT ;  /* 0x000000090f0f7c12 */ /* 0x000fe2000f8e3cff */
[----:B------:R-:W-:Y:S02]  /*1880*/  USHF.L.U32 UR34, UR16, 0x5, URZ ;  /* 0x0000000510227899 */ /* 0x000fe400080006ff */
[----:B------:R-:W-:Y:S01]  /*1890*/  UIADD3.X UR27, UPT, UPT, URZ, UR23, URZ, UP1, !UPT ;  /* 0x00000017ff1b7290 */ /* 0x000fe20008ffe4ff */
[----:B-1----:R-:W-:Y:S01]  /*18a0*/  SHF.L.U32 R2, R15, 0x1f, RZ ;  /* 0x0000001f0f027819 */ /* 0x002fe200000006ff */
[----:B------:R-:W-:Y:S02]  /*18b0*/  UIADD3 UR32, UPT, UPT, UR32, 0x6400, URZ ;  /* 0x0000640020207890 */ /* 0x000fe4000fffe0ff */
[----:B------:R-:W-:Y:S01]  /*18c0*/  UIADD3.X UR21, UPT, UPT, URZ, UR23, URZ, UP0, !UPT ;  /* 0x00000017ff157290 */ /* 0x000fe200087fe4ff */
[----:B------:R1:W1:Y:S01]  /*18d0*/  SYNCS.PHASECHK.TRANS64.TRYWAIT P0, [UR8+0x28], R2 ;  /* 0x00002802ff0075a7 */ /* 0x0002620008001108 */
[----:B------:R-:W-:Y:S01]  /*18e0*/  ULEA UR8, UR17, UR4, 0xd ;  /* 0x0000000411087291 */ /* 0x000fe2000f8e68ff */
[----:B------:R-:W-:Y:S01]  /*18f0*/  UMOV UR18, 0x0 ;  /* 0x0000000000127882 */ /* 0x000fe20000000000 */
[----:B------:R-:W-:-:S02]  /*1900*/  UMOV UR19, 0x10000000 ;  /* 0x1000000000137882 */ /* 0x000fc40000000000 */
[----:B------:R-:W-:Y:S01]  /*1910*/  UIADD3 UR8, UPT, UPT, UR8, 0x8c00, URZ ;  /* 0x00008c0008087890 */ /* 0x000fe2000fffe0ff */
[----:B------:R1:W-:Y:S01]  /*1920*/  UTMALDG.3D [UR32], [UR26], desc[UR18] ;  /* 0x000012201a0075b4 */ /* 0x0003e20008011000 */
[----:B------:R-:W-:Y:S01]  /*1930*/  UMOV UR12, UR36 ;  /* 0x00000024000c7c82 */ /* 0x000fe20008000000 */
[----:B------:R-:W-:Y:S01]  /*1940*/  UMOV UR9, UR33 ;  /* 0x0000002100097c82 */ /* 0x000fe20008000000 */
[----:B------:R-:W-:Y:S01]  /*1950*/  UMOV UR10, UR34 ;  /* 0x00000022000a7c82 */ /* 0x000fe20008000000 */
[----:B------:R-:W-:Y:S01]  /*1960*/  UIADD3 UR16, UPT, UPT, UR16, 0x1, URZ ;  /* 0x0000000110107890 */ /* 0x000fe2000fffe0ff */
[----:B------:R-:W-:Y:S01]  /*1970*/  UMOV UR24, UR5 ;  /* 0x0000000500187c82 */ /* 0x000fe20008000000 */
[----:B------:R-:W-:Y:S02]  /*1980*/  UMOV UR17, UR6 ;  /* 0x0000000600117c82 */ /* 0x000fe40008000000 */
[----:B------:R1:W-:Y:S01]  /*1990*/  UTMALDG.3D [UR8], [UR20], desc[UR18] ;  /* 0x00001208140075b4 */ /* 0x0003e20008011000 */
[----:B------:R-:W-:-:S09]  /*19a0*/  UISETP.NE.AND UP0, UPT, UR16, UR5, UPT ;  /* 0x000000051000728c */ /* 0x000fd2000bf05270 */
[----:B------:R-:W-:Y:S05]  /*19b0*/  BRA.U UP0, `(.L_x_25) ;  /* 0xfffffffd00607547 */ /* 0x000fea000b83ffff */
.L_x_20:
[----:B-1----:R-:W-:Y:S01]  /*19c0*/  ULEA UR8, UR6, UR4, 0x3 ;  /* 0x0000000406087291 */ /* 0x002fe2000f8e18ff */
[----:B------:R-:W-:Y:S01]  /*19d0*/  SHF.L.U32 R2, R15, 0x1f, RZ ;  /* 0x0000001f0f027819 */ /* 0x000fe200000006ff */
[----:B------:R-:W-:Y:S01]  /*19e0*/  @!P1 SYNCS.ARRIVE.TRANS64.A1T0 RZ, [UR4+0x98], RZ ;  /* 0x000098ffffff99a7 */ /* 0x000fe20008100004 */
[----:B------:R-:W-:-:S06]  /*19f0*/  UISETP.GT.AND UP0, UPT, UR15, UR14, UPT ;  /* 0x0000000e0f00728c */ /* 0x000fcc000bf04270 */
[----:B--2---:R1:W2:Y:S03]  /*1a00*/  SYNCS.PHASECHK.TRANS64.TRYWAIT P0, [UR8+0x28], R2 ;  /* 0x00002802ff0075a7 */ /* 0x0042a60008001108 */
[----:B------:R-:W-:Y:S05]  /*1a10*/  BRA.U !UP0, `(.L_x_26) ;  /* 0x0000000108ac7547 */ /* 0x000fea000b800000 */
[----:B------:R-:W-:Y:S01]  /*1a20*/  UIADD3 UR21, UPT, UPT, UR7, UR24, URZ ;  /* 0x0000001807157290 */ /* 0x000fe2000fffe0ff */
[----:B------:R-:W-:-:S11]  /*1a30*/  UMOV UR25, UR6 ;  /* 0x0000000600197c82 */ /* 0x000fd60008000000 */
.L_x_31:
[----:B-1----:R-:W-:Y:S01]  /*1a40*/  ULEA UR17, UR25, UR4, 0x3 ;  /* 0x0000000419117291 */ /* 0x002fe2000f8e18ff */
[----:B--2---:R-:W-:Y:S01]  /*1a50*/  @!P5 MOV R3, 0x2800 ;  /* 0x000028000003d802 */ /* 0x004fe20000000f00 */
[----:B--2---:R-:W-:Y:S10]  /*1a60*/  @P0 BRA `(.L_x_27) ;  /* 0x00000000000c0947 */ /* 0x004ff40003800000 */
[----:B------:R-:W-:-:S04]  /*1a70*/  SHF.L.U32 R5, R15, 0x1f, RZ ;  /* 0x0000001f0f057819 */ /* 0x000fc800000006ff */
[----:B------:R-:W2:Y:S02]  /*1a80*/  SYNCS.PHASECHK.TRANS64.TRYWAIT P0, [UR17+0x28], R5 ;  /* 0x00002805ff0075a7 */ /* 0x000ea40008001111 */
[----:B--2---:R-:W-:Y:S05]  /*1a90*/  @!P0 BRA `(.L_x_28) ;  /* 0x0000007400788947 */ /* 0x004fea0003800000 */
.L_x_27:
[----:B------:R2:W-:Y:S01]  /*1aa0*/  @!P5 SYNCS.ARRIVE.TRANS64 RZ, [UR17], R3 ;  /* 0x00000003ffffd9a7 */ /* 0x0005e20008000011 */
[----:B------:R-:W-:Y:S04]  /*1ab0*/  BSSY.RECONVERGENT B0, `(.L_x_29) ;  /* 0x0000003000007945 */ /* 0x000fe80003800200 */
[----:B------:R-:W-:Y:S05]  /*1ac0*/  @P4 BRA `(.L_x_30) ;  /* 0x0000000000044947 */ /* 0x000fea0003800000 */
[----:B------:R-:W-:Y:S05]  /*1ad0*/  BPT.TRAP 0x1 ;  /* 0x000000040000795c */ /* 0x000fea0000300000 */
.L_x_30:
[----:B------:R-:W-:Y:S05]  /*1ae0*/  BSYNC.RECONVERGENT B0 ;  /* 0x0000000000007941 */ /* 0x000fea0003800200 */
.L_x_29:
        /* <DEDUP_REMOVED lines=10> */
[----:B------:R-:W-:Y:S01]  /*1b90*/  UIADD3 UR16, UPT, UPT, UR16, 0x6400, URZ ;  /* 0x0000640010107890 */ /* 0x000fe2000fffe0ff */
[----:B-1----:R-:W-:Y:S01]  /*1ba0*/  SHF.L.U32 R2, R15, 0x1f, RZ ;  /* 0x0000001f0f027819 */ /* 0x002fe200000006ff */
[----:B------:R-:W-:Y:S02]  /*1bb0*/  UIADD3.X UR31, UPT, UPT, URZ, UR23, URZ, UP1, !UPT ;  /* 0x00000017ff1f7290 */ /* 0x000fe40008ffe4ff */
[----:B------:R-:W-:Y:S01]  /*1bc0*/  UIADD3.X UR29, UPT, UPT, URZ, UR23, URZ, UP0, !UPT ;  /* 0x00000017ff1d7290 */ /* 0x000fe200087fe4ff */
[----:B------:R1:W1:Y:S01]  /*1bd0*/  SYNCS.PHASECHK.TRANS64.TRYWAIT P0, [UR8+0x28], R2 ;  /* 0x00002802ff0075a7 */ /* 0x0002620008001108 */
[----:B------:R-:W-:Y:S01]  /*1be0*/  ULEA UR8, UR25, UR4, 0xd ;  /* 0x0000000419087291 */ /* 0x000fe2000f8e68ff */
[----:B------:R-:W-:Y:S01]  /*1bf0*/  UMOV UR26, 0x0 ;  /* 0x00000000001a7882 */ /* 0x000fe20000000000 */
[----:B------:R-:W-:-:S02]  /*1c00*/  UMOV UR27, 0x10000000 ;  /* 0x10000000001b7882 */ /* 0x000fc40000000000 */
[----:B------:R-:W-:Y:S01]  /*1c10*/  UIADD3 UR8, UPT, UPT, UR8, 0x8c00, URZ ;  /* 0x00008c0008087890 */ /* 0x000fe2000fffe0ff */
[----:B------:R-:W-:Y:S01]  /*1c20*/  UMOV UR19, UR35 ;  /* 0x0000002300137c82 */ /* 0x000fe20008000000 */
[----:B------:R-:W-:Y:S01]  /*1c30*/  UMOV UR20, UR36 ;  /* 0x0000002400147c82 */ /* 0x000fe20008000000 */
[----:B------:R-:W-:Y:S01]  /*1c40*/  UMOV UR12, UR36 ;  /* 0x00000024000c7c82 */ /* 0x000fe20008000000 */
[----:B------:R-:W-:Y:S01]  /*1c50*/  UMOV UR9, UR17 ;  /* 0x0000001100097c82 */ /* 0x000fe20008000000 */
[----:B------:R-:W-:Y:S01]  /*1c60*/  UMOV UR10, UR18 ;  /* 0x00000012000a7c82 */ /* 0x000fe20008000000 */
[----:B------:R1:W-:Y:S01]  /*1c70*/  UTMALDG.3D [UR16], [UR30], desc[UR26] ;  /* 0x00001a101e0075b4 */ /* 0x0003e20008011000 */
[----:B------:R-:W-:Y:S01]  /*1c80*/  UIADD3 UR24, UPT, UPT, UR24, 0x1, URZ ;  /* 0x0000000118187890 */ /* 0x000fe2000fffe0ff */
[----:B------:R-:W-:-:S03]  /*1c90*/  UMOV UR25, UR6 ;  /* 0x0000000600197c82 */ /* 0x000fc60008000000 */
[----:B------:R-:W-:Y:S01]  /*1ca0*/  UISETP.NE.AND UP0, UPT, UR24, UR21, UPT ;  /* 0x000000151800728c */ /* 0x000fe2000bf05270 */
[----:B------:R1:W-:Y:S08]  /*1cb0*/  UTMALDG.3D [UR8], [UR28], desc[UR26] ;  /* 0x00001a081c0075b4 */ /* 0x0003f00008011000 */
[----:B------:R-:W-:Y:S05]  /*1cc0*/  BRA.U UP0, `(.L_x_31) ;  /* 0xfffffffd005c7547 */ /* 0x000fea000b83ffff */
.L_x_26:
[C---:B-1----:R-:W-:Y:S01]  /*1cd0*/  LEA R2, R14.reuse, UR4, 0x3 ;  /* 0x000000040e027c11 */ /* 0x042fe2000f8e18ff */
[----:B------:R-:W-:Y:S01]  /*1ce0*/  NOP ;  /* 0x0000000000007918 */ /* 0x000fe20000000000 */
[----:B--2---:R-:W-:Y:S02]  /*1cf0*/  SHF.L.U32 R3, R13, 0x1f, RZ ;  /* 0x0000001f0d037819 */ /* 0x004fe400000006ff */
[----:B------:R-:W-:Y:S02]  /*1d00*/  LEA R4, R14, UR4, 0x4 ;  /* 0x000000040e047c11 */ /* 0x000fe4000f8e20ff */
[----:B------:R-:W1:Y:S02]  /*1d10*/  SYNCS.PHASECHK.TRANS64.TRYWAIT P0, [R2+URZ+0xa0], R3 ;  /* 0x0000a003020075a7 */ /* 0x000e6400080011ff */
[----:B-1----:R-:W-:Y:S05]  /*1d20*/  @!P0 BRA `(.L_x_32) ;  /* 0x0000007000ec8947 */ /* 0x002fea0003800000 */
.L_x_129:
[----:B------:R-:W2:Y:S01]  /*1d30*/  LDS.128 R4, [R4+0x130] ;  /* 0x0001300004047984 */ /* 0x000ea20000000c00 */
[----:B---3--:R-:W-:Y:S01]  /*1d40*/  ISETP.GE.AND P0, PT, R40, 0x1, PT ;  /* 0x000000012800780c */ /* 0x008fe20003f06270 */
[----:B-1----:R-:W-:Y:S01]  /*1d50*/  VIADD R2, R2, 0xb0 ;  /* 0x000000b002027836 */ /* 0x002fe20000000000 */
[----:B------:R-:W-:Y:S01]  /*1d60*/  @!PT LDS RZ, [RZ] ;  /* 0x00000000fffff984 */ /* 0x000fe20000000800 */
[----:B------:R-:W-:Y:S01]  /*1d70*/  @!PT LDS RZ, [RZ] ;  /* 0x00000000fffff984 */ /* 0x000fe20000000800 */
[----:B------:R-:W-:Y:S01]  /*1d80*/  @!PT LDS RZ, [RZ] ;  /* 0x00000000fffff984 */ /* 0x000fe20000000800 */
[----:B------:R-:W-:Y:S01]  /*1d90*/  @!PT LDS RZ, [RZ] ;  /* 0x00000000fffff984 */ /* 0x000fe20000000800 */
[----:B------:R1:W-:Y:S06]  /*1da0*/  MEMBAR.ALL.CTA ;  /* 0x0000000000007992 */ /* 0x0003ec0000008000 */
[----:B-1----:R-:W1:Y:S01]  /*1db0*/  FENCE.VIEW.ASYNC.S ;  /* 0x00000000000073c6 */ /* 0x002e620000000000 */
[----:B------:R-:W-:-:S04]  /*1dc0*/  PRMT R2, RZ, 0x654, R2 ;  /* 0x00000654ff027816 */ /* 0x000fc80000000002 */
[----:B-1----:R1:W-:Y:S01]  /*1dd0*/  SYNCS.ARRIVE.TRANS64.RED.A1T0 RZ, [R2+URZ], RZ ;  /* 0x000000ff02ff79a7 */ /* 0x0023e200081004ff */
[----:B--2---:R-:W-:-:S13]  /*1de0*/  LOP3.LUT P2, RZ, R6, 0x1, RZ, 0xc0, !PT ;  /* 0x0000000106ff7812 */ /* 0x004fda000784c0ff */
[----:B------:R-:W-:Y:S01]  /*1df0*/  @P2 SHF.R.U32.HI R3, RZ, 0x10, R5 ;  /* 0x00000010ff032819 */ /* 0x000fe20000011605 */
[----:B------:R-:W-:Y:S01]  /*1e00*/  VOTEU.ANY UP0, P2 ;  /* 0x0000000000ff7886 */ /* 0x000fe20001000100 */
[----:B------:R-:W-:Y:S02]  /*1e10*/  @P2 MOV R11, R4 ;  /* 0x00000004000b2202 */ /* 0x000fe40000000f00 */
[----:B------:R-:W-:Y:S02]  /*1e20*/  @P2 R2UR.BROADCAST UR8, R3 ;  /* 0x00000000030822ca */ /* 0x000fe400008e0000 */
[----:B------:R-:W-:-:S11]  /*1e30*/  @P2 LOP3.LUT R8, R5, 0xffff, RZ, 0xc0, !PT ;  /* 0x0000ffff05082812 */ /* 0x000fd600078ec0ff */
[----:B------:R-:W-:Y:S01]  /*1e40*/  @UP0 UMOV UR36, UR8 ;  /* 0x0000000800240c82 */ /* 0x000fe20008000000 */
[----:B-1----:R-:W-:Y:S05]  /*1e50*/  @!P0 BRA `(.L_x_33) ;  /* 0x0000000000b88947 */ /* 0x002fea0003800000 */
[----:B------:R-:W4:Y:S01]  /*1e60*/  LDC.64 R4, c[0x0][0xb18] ;  /* 0x0002c600ff047b82 */ /* 0x000f220000000a00 */
[----:B------:R-:W-:-:S07]  /*1e70*/  ISETP.NE.AND P3, PT, R40, 0x1, PT ;  /* 0x000000012800780c */ /* 0x000fce0003f65270 */
[----:B------:R-:W1:Y:S08]  /*1e80*/  LDC.64 R6, c[0x0][0xb10] ;  /* 0x0002c400ff067b82 */ /* 0x000e700000000a00 */
[----:B------:R-:W2:Y:S08]  /*1e90*/  LDC R16, c[0x0][0xb20] ;  /* 0x0002c800ff107b82 */ /* 0x000eb00000000800 */
[----:B------:R-:W3:Y:S01]  /*1ea0*/  LDC R18, c[0x0][0xb0c] ;  /* 0x0002c300ff127b82 */ /* 0x000ee20000000800 */
[----:B----4-:R-:W-:Y:S01]  /*1eb0*/  IMAD.HI.U32 R17, R0, R5, RZ ;  /* 0x0000000500117227 */ /* 0x010fe200078e00ff */
[----:B------:R-:W-:-:S03]  /*1ec0*/  ISETP.NE.AND P0, PT, R4, 0x1, PT ;  /* 0x000000010400780c */ /* 0x000fc60003f05270 */
[----:B------:R-:W-:-:S03]  /*1ed0*/  IMAD.HI.U32 R5, R8, R5, RZ ;  /* 0x0000000508057227 */ /* 0x000fc600078e00ff */
[----:B------:R-:W4:Y:S01]  /*1ee0*/  LDC.64 R2, c[0x0][0xb28] ;  /* 0x0002ca00ff027b82 */ /* 0x000f220000000a00 */
[----:B-1----:R-:W-:-:S04]  /*1ef0*/  IMAD.HI.U32 R20, R9, R6, RZ ;  /* 0x0000000609147227 */ /* 0x002fc800078e00ff */
[----:B------:R-:W-:Y:S01]  /*1f00*/  IMAD.HI.U32 R22, R11, R6, RZ ;  /* 0x000000060b167227 */ /* 0x000fe200078e00ff */
[----:B------:R-:W-:Y:S02]  /*1f10*/  SHF.R.U32.HI R20, RZ, R7, R20 ;  /* 0x00000007ff147219 */ /* 0x000fe40000011614 */
[-C--:B--2---:R-:W-:Y:S02]  /*1f20*/  SHF.R.U32.HI R17, RZ, R16.reuse, R17 ;  /* 0x00000010ff117219 */ /* 0x084fe40000011611 */
[----:B------:R-:W-:Y:S02]  /*1f30*/  SHF.R.U32.HI R5, RZ, R16, R5 ;  /* 0x00000010ff057219 */ /* 0x000fe40000011605 */
[----:B------:R-:W-:Y:S02]  /*1f40*/  SEL R17, R0, R17, !P0 ;  /* 0x0000001100117207 */ /* 0x000fe40004000000 */
[----:B------:R-:W-:Y:S02]  /*1f50*/  SHF.R.U32.HI R22, RZ, R7, R22 ;  /* 0x00000007ff167219 */ /* 0x000fe40000011616 */
[----:B---3--:R-:W-:-:S02]  /*1f60*/  ISETP.NE.AND P1, PT, R18, 0x1, PT ;  /* 0x000000011200780c */ /* 0x008fc40003f25270 */
[----:B------:R-:W-:Y:S02]  /*1f70*/  SEL R5, R8, R5, !P0 ;  /* 0x0000000508057207 */ /* 0x000fe40004000000 */
[----:B------:R-:W-:Y:S02]  /*1f80*/  SEL R19, R9, R20, !P1 ;  /* 0x0000001409137207 */ /* 0x000fe40004800000 */
[----:B------:R-:W-:Y:S01]  /*1f90*/  SEL R7, R11, R22, !P1 ;  /* 0x000000160b077207 */ /* 0x000fe20004800000 */
[----:B----4-:R-:W-:-:S04]  /*1fa0*/  IMAD.HI.U32 R20, R17, R2, RZ ;  /* 0x0000000211147227 */ /* 0x010fc800078e00ff */
[----:B------:R-:W-:Y:S01]  /*1fb0*/  IMAD.HI.U32 R6, R19, R2, RZ ;  /* 0x0000000213067227 */ /* 0x000fe200078e00ff */
[----:B------:R-:W-:-:S04]  /*1fc0*/  @P3 SHF.R.U32.HI R17, RZ, R3, R20 ;  /* 0x00000003ff113219 */ /* 0x000fc80000011614 */
[----:B------:R-:W-:Y:S01]  /*1fd0*/  @P3 SHF.R.U32.HI R19, RZ, R3, R6 ;  /* 0x00000003ff133219 */ /* 0x000fe20000011606 */
[----:B------:R-:W-:-:S04]  /*1fe0*/  IMAD R17, R40, R17, RZ ;  /* 0x0000001128117224 */ /* 0x000fc800078e02ff */
[----:B------:R-:W-:Y:S01]  /*1ff0*/  IMAD R6, R40, R19, RZ ;  /* 0x0000001328067224 */ /* 0x000fe200078e02ff */
[C---:B------:R-:W-:Y:S02]  /*2000*/  ISETP.GE.AND P0, PT, R5.reuse, R17, PT ;  /* 0x000000110500720c */ /* 0x040fe40003f06270 */
[----:B------:R-:W-:Y:S02]  /*2010*/  IADD3 R17, PT, PT, -R5, RZ, RZ ;  /* 0x000000ff05117210 */ /* 0x000fe40007ffe1ff */
[----:B------:R-:W-:Y:S01]  /*2020*/  ISETP.GE.OR P0, PT, R7, R6, P0 ;  /* 0x000000060700720c */ /* 0x000fe20000706670 */
[----:B------:R-:W-:-:S04]  /*2030*/  IMAD.HI.U32 R6, R5, R2, RZ ;  /* 0x0000000205067227 */ /* 0x000fc800078e00ff */
[----:B------:R-:W-:Y:S01]  /*2040*/  IMAD R8, R4, R17, R8 ;  /* 0x0000001104087224 */ /* 0x000fe200078e0208 */
[----:B------:R-:W-:-:S04]  /*2050*/  SHF.R.U32.HI R6, RZ, R3, R6 ;  /* 0x00000003ff067219 */ /* 0x000fc80000011606 */
[----:B------:R-:W-:-:S03]  /*2060*/  SEL R6, R5, R6, !P3 ;  /* 0x0000000605067207 */ /* 0x000fc60005800000 */
[----:B------:R-:W-:-:S04]  /*2070*/  @!P0 IMAD.HI.U32 R16, R7, R2, RZ ;  /* 0x0000000207108227 */ /* 0x000fc800078e00ff */
[----:B------:R-:W-:Y:S01]  /*2080*/  IMAD.MOV R2, RZ, RZ, -R6 ;  /* 0x000000ffff027224 */ /* 0x000fe200078e0a06 */
[----:B------:R-:W-:-:S03]  /*2090*/  @!P0 SHF.R.U32.HI R16, RZ, R3, R16 ;  /* 0x00000003ff108219 */ /* 0x000fc60000011610 */
[----:B------:R-:W-:Y:S01]  /*20a0*/  IMAD R2, R40, R2, R5 ;  /* 0x0000000228027224 */ /* 0x000fe200078e0205 */
        /* <DEDUP_REMOVED lines=9> */
.L_x_33:
[----:B------:R-:W1:Y:S02]  /*2140*/  LDCU UR8, c[0x0][0xb30] ;  /* 0x00016600ff0877ac */ /* 0x000e640008000800 */
[----:B-1----:R-:W-:-:S09]  /*2150*/  UISETP.NE.AND UP0, UPT, UR8, 0x1, UPT ;  /* 0x000000010800788c */ /* 0x002fd2000bf05270 */
[----:B------:R-:W-:Y:S05]  /*2160*/  BRA.U UP0, `(.L_x_34) ;  /* 0x0000000100407547 */ /* 0x000fea000b800000 */
[----:B------:R-:W1:Y:S08]  /*2170*/  LDC.64 R4, c[0x0][0xb10] ;  /* 0x0002c400ff047b82 */ /* 0x000e700000000a00 */
[----:B------:R-:W2:Y:S08]  /*2180*/  LDC.64 R2, c[0x0][0xb18] ;  /* 0x0002c600ff027b82 */ /* 0x000eb00000000a00 */
[----:B------:R-:W3:Y:S08]  /*2190*/  LDC R6, c[0x0][0xb20] ;  /* 0x0002c800ff067b82 */ /* 0x000ef00000000800 */
[----:B------:R-:W4:Y:S01]  /*21a0*/  LDC R16, c[0x0][0xb0c] ;  /* 0x0002c300ff107b82 */ /* 0x000f220000000800 */
[----:B-1----:R-:W-:-:S05]  /*21b0*/  IMAD.HI.U32 R4, R11, R4, RZ ;  /* 0x000000040b047227 */ /* 0x002fca00078e00ff */
[----:B------:R-:W-:Y:S01]  /*21c0*/  SHF.R.U32.HI R4, RZ, R5, R4 ;  /* 0x00000005ff047219 */ /* 0x000fe20000011604 */
[----:B--2---:R-:W-:Y:S01]  /*21d0*/  IMAD.HI.U32 R3, R8, R3, RZ ;  /* 0x0000000308037227 */ /* 0x004fe200078e00ff */
[----:B------:R-:W-:-:S04]  /*21e0*/  ISETP.NE.AND P0, PT, R2, 0x1, PT ;  /* 0x000000010200780c */ /* 0x000fc80003f05270 */
[----:B---3--:R-:W-:-:S04]  /*21f0*/  SHF.R.U32.HI R3, RZ, R6, R3 ;  /* 0x00000006ff037219 */ /* 0x008fc80000011603 */
[----:B------:R-:W-:Y:S02]  /*2200*/  SEL R3, R8, R3, !P0 ;  /* 0x0000000308037207 */ /* 0x000fe40004000000 */
[----:B----4-:R-:W-:-:S04]  /*2210*/  ISETP.NE.AND P1, PT, R16, 0x1, PT ;  /* 0x000000011000780c */ /* 0x010fc80003f25270 */
[----:B------:R-:W-:-:S05]  /*2220*/  SEL R4, R11, R4, !P1 ;  /* 0x000000040b047207 */ /* 0x000fca0004800000 */
[----:B------:R-:W-:Y:S02]  /*2230*/  IMAD.IADD R5, R3, 0x1, -R4 ;  /* 0x0000000103057824 */ /* 0x000fe400078e0a04 */
[----:B------:R-:W-:Y:S02]  /*2240*/  IMAD.IADD R3, R4, 0x1, -R3 ;  /* 0x0000000104037824 */ /* 0x000fe400078e0a03 */
[----:B------:R-:W-:Y:S02]  /*2250*/  IMAD R11, R5, R16, R11 ;  /* 0x00000010050b7224 */ /* 0x000fe400078e020b */
[----:B------:R-:W-:-:S07]  /*2260*/  IMAD R8, R3, R2, R8 ;  /* 0x0000000203087224 */ /* 0x000fce00078e0208 */
.L_x_34:
[----:B------:R-:W-:Y:S01]  /*2270*/  VIADD R14, R14, 0x1 ;  /* 0x000000010e0e7836 */ /* 0x000fe20000000000 */
[----:B------:R-:W-:Y:S01]  /*2280*/  PLOP3.LUT P1, PT, PT, PT, PT, 0x80, 0x8 ;  /* 0x000000000008781c */ /* 0x000fe20003f2f070 */
[----:B------:R-:W-:Y:S02]  /*2290*/  IMAD.IADD R21, R11, 0x1, R90 ;  /* 0x000000010b157824 */ /* 0x000fe400078e025a */
[----:B------:R-:W-:Y:S01]  /*22a0*/  IMAD.IADD R20, R8, 0x1, R83 ;  /* 0x0000000108147824 */ /* 0x000fe200078e0253 */
[----:B------:R-:W-:-:S04]  /*22b0*/  ISETP.NE.AND P0, PT, R14, 0x2, PT ;  /* 0x000000020e00780c */ /* 0x000fc80003f05270 */
[----:B------:R-:W-:Y:S02]  /*22c0*/  SEL R2, RZ, 0x1, P0 ;  /* 0x00000001ff027807 */ /* 0x000fe40000000000 */
[----:B------:R-:W-:Y:S02]  /*22d0*/  SEL R14, R14, RZ, P0 ;  /* 0x000000ff0e0e7207 */ /* 0x000fe40000000000 */
[----:B------:R-:W-:Y:S01]  /*22e0*/  LOP3.LUT R13, R13, R2, RZ, 0x3c, !PT ;  /* 0x000000020d0d7212 */ /* 0x000fe200078e3cff */
[----:B------:R-:W-:Y:S06]  /*22f0*/  @P2 BRA `(.L_x_35) ;  /* 0xfffffff000982947 */ /* 0x000fec000383ffff */
[----:B------:R-:W-:Y:S01]  /*2300*/  UIADD3 UR4, UPT, UPT, UR4, 0x28, URZ ;  /* 0x0000002804047890 */ /* 0x000fe2000fffe0ff */
[----:B------:R-:W-:-:S03]  /*2310*/  SHF.L.U32 R3, R15, 0x1f, RZ ;  /* 0x0000001f0f037819 */ /* 0x000fc600000006ff */
[----:B------:R-:W-:-:S09]  /*2320*/  ULEA UR5, UR6, UR4, 0x3 ;  /* 0x0000000406057291 */ /* 0x000fd2000f8e18ff */
[----:B------:R-:W1:Y:S02]  /*2330*/  SYNCS.PHASECHK.TRANS64.TRYWAIT P0, [UR5], R3 ;  /* 0x00000003ff0075a7 */ /* 0x000e640008001105 */
[----:B-1----:R-:W-:Y:S05]  /*2340*/  @!P0 BRA `(.L_x_36) ;  /* 0x0000006c00788947 */ /* 0x002fea0003800000 */
.L_x_131:
[----:B------:R-:W-:-:S04]  /*2350*/  UIADD3 UR6, UPT, UPT, UR6, 0x1, URZ ;  /* 0x0000000106067890 */ /* 0x000fc8000fffe0ff */
[----:B------:R-:W-:-:S04]  /*2360*/  UISETP.NE.AND UP0, UPT, UR6, 0x5, UPT ;  /* 0x000000050600788c */ /* 0x000fc8000bf05270 */
[----:B------:R-:W-:Y:S02]  /*2370*/  USEL UR7, URZ, 0x1, UP0 ;  /* 0x00000001ff077887 */ /* 0x000fe40008000000 */
[----:B------:R-:W-:-:S04]  /*2380*/  USEL UR6, UR6, URZ, UP0 ;  /* 0x000000ff06067287 */ /* 0x000fc80008000000 */
[----:B------:R-:W-:Y:S01]  /*2390*/  ULEA UR5, UR6, UR4, 0x3 ;  /* 0x0000000406057291 */ /* 0x000fe2000f8e18ff */
[----:B------:R-:W-:-:S04]  /*23a0*/  LOP3.LUT R2, R15, UR7, RZ, 0x3c, !PT ;  /* 0x000000070f027c12 */ /* 0x000fc8000f8e3cff */
[----:B-1----:R-:W-:-:S04]  /*23b0*/  SHF.L.U32 R3, R2, 0x1f, RZ ;  /* 0x0000001f02037819 */ /* 0x002fc800000006ff */
[----:B------:R-:W1:Y:S02]  /*23c0*/  SYNCS.PHASECHK.TRANS64.TRYWAIT P0, [UR5], R3 ;  /* 0x00000003ff0075a7 */ /* 0x000e640008001105 */
[----:B-1----:R-:W-:Y:S05]  /*23d0*/  @!P0 BRA `(.L_x_37) ;  /* 0x0000006c006c8947 */ /* 0x002fea0003800000 */
.L_x_133:
        /* <DEDUP_REMOVED lines=9> */
.L_x_135:
        /* <DEDUP_REMOVED lines=9> */
.L_x_137:
[----:B------:R-:W-:-:S04]  /*2500*/  UIADD3 UR6, UPT, UPT, UR6, 0x1, URZ ;  /* 0x0000000106067890 */ /* 0x000fc8000fffe0ff */
[----:B------:R-:W-:-:S04]  /*2510*/  UISETP.NE.AND UP0, UPT, UR6, 0x5, UPT ;  /* 0x000000050600788c */ /* 0x000fc8000bf05270 */
[----:B------:R-:W-:Y:S02]  /*2520*/  USEL UR5, URZ, 0x1, UP0 ;  /* 0x00000001ff057887 */ /* 0x000fe40008000000 */
[----:B------:R-:W-:-:S04]  /*2530*/  USEL UR6, UR6, URZ, UP0 ;  /* 0x000000ff06067287 */ /* 0x000fc80008000000 */
[----:B------:R-:W-:Y:S01]  /*2540*/  ULEA UR6, UR6, UR4, 0x3 ;  /* 0x0000000406067291 */ /* 0x000fe2000f8e18ff */
[----:B-1----:R-:W-:-:S04]  /*2550*/  LOP3.LUT R3, R2, UR5, RZ, 0x3c, !PT ;  /* 0x0000000502037c12 */ /* 0x002fc8000f8e3cff */
[----:B------:R-:W-:Y:S01]  /*2560*/  SHF.L.U32 R3, R3, 0x1f, RZ ;  /* 0x0000001f03037819 */ /* 0x000fe200000006ff */
[----:B----4-:R-:W-:-:S07]  /*2570*/  IMAD.U32 R0, RZ, RZ, UR6 ;  /* 0x00000006ff007e24 */ /* 0x010fce000f8e00ff */
.L_x_40:
[----:B-1----:R1:W2:Y:S02]  /*2580*/  SYNCS.PHASECHK.TRANS64.TRYWAIT P0, [R0+URZ], R3 ;  /* 0x00000003000075a7 */ /* 0x0022a400080011ff */
[----:B--2---:R-:W-:Y:S05]  /*2590*/  @!P0 NANOSLEEP.SYNCS 0x989680 ;  /* 0x009896800000895d */ /* 0x004fea0003900000 */
[----:B------:R-:W2:Y:S02]  /*25a0*/  @!P0 SYNCS.PHASECHK.TRANS64 P0, [R0+URZ], R3 ;  /* 0x00000003000085a7 */ /* 0x000ea400080010ff */
[----:B--2---:R-:W-:Y:S05]  /*25b0*/  @P0 EXIT ;  /* 0x000000000000094d */ /* 0x004fea0003800000 */
[----:B------:R-:W-:Y:S05]  /*25c0*/  BRA `(.L_x_40) ;  /* 0xfffffffc00ec7947 */ /* 0x000fea000383ffff */
.L_x_17:
[----:B------:R-:W-:-:S04]  /*25d0*/  UISETP.NE.AND UP1, UPT, UR37, URZ, UPT ;  /* 0x000000ff2500728c */ /* 0x000fc8000bf25270 */
[----:B------:R-:W-:-:S09]  /*25e0*/  UISETP.NE.OR UP1, UPT, UR8, 0x1, UP1 ;  /* 0x000000010800788c */ /* 0x000fd20008f25670 */
[----:B------:R-:W-:Y:S05]  /*25f0*/  BRA.U UP1, `(.L_x_41) ;  /* 0x0000000501487547 */ /* 0x000fea000b800000 */
[----:B------:R-:W-:Y:S01]  /*2600*/  ISETP.NE.AND P2, PT, R2, RZ, PT ;  /* 0x000000ff0200720c */ /* 0x000fe20003f45270 */
[----:B------:R-:W-:Y:S01]  /*2610*/  IMAD.MOV.U32 R12, RZ, RZ, 0x1 ;  /* 0x00000001ff0c7424 */ /* 0x000fe200078e00ff */
[----:B------:R-:W-:Y:S02]  /*2620*/  CS2R R10, SRZ ;  /* 0x00000000000a7805 */ /* 0x000fe4000001ff00 */
[----:B------:R-:W-:Y:S01]  /*2630*/  CS2R R8, SRZ ;  /* 0x0000000000087805 */ /* 0x000fe2000001ff00 */
[----:B------:R-:W-:Y:S01]  /*2640*/  UMOV UR4, 0x400 ;  /* 0x0000040000047882 */ /* 0x000fe20000000000 */
[----:B------:R-:W-:Y:S01]  /*2650*/  UMOV UR6, URZ ;  /* 0x000000ff00067c82 */ /* 0x000fe20008000000 */
[----:B------:R-:W-:-:S12]  /*2660*/  ULEA UR37, UR37, UR4, 0x18 ;  /* 0x0000000425257291 */ /* 0x000fd8000f8ec0ff */
.L_x_45:
[----:B------:R-:W-:Y:S02]  /*2670*/  LEA R0, R8, UR37, 0x3 ;  /* 0x0000002508007c11 */ /* 0x000fe4000f8e18ff */
[----:B------:R-:W-:-:S03]  /*2680*/  SHF.L.U32 R5, R9, 0x1f, RZ ;  /* 0x0000001f09057819 */ /* 0x000fc600000006ff */
[----:B------:R-:W-:Y:S01]  /*2690*/  VIADD R4, R0, 0x110 ;  /* 0x0000011000047836 */ /* 0x000fe20000000000 */
[----:B------:R-:W1:Y:S02]  /*26a0*/  SYNCS.PHASECHK.TRANS64.TRYWAIT P0, [R0+URZ+0x100], R5 ;  /* 0x00010005000075a7 */ /* 0x000e6400080011ff */
[----:B-1----:R-:W-:Y:S05]  /*26b0*/  @!P0 BRA `(.L_x_42) ;  /* 0x0000006800fc8947 */ /* 0x002fea0003800000 */
.L_x_138:
[----:B------:R-:W-:Y:S01]  /*26c0*/  ULEA UR5, UR6, UR37, 0x3 ;  /* 0x0000002506057291 */ /* 0x000fe2000f8e18ff */
[----:B------:R-:W-:Y:S02]  /*26d0*/  PRMT R4, RZ, 0x654, R4 ;  /* 0x00000654ff047816 */ /* 0x000fe40000000004 */
[----:B-1----:R-:W-:Y:S01]  /*26e0*/  SHF.L.U32 R5, R12, 0x1f, RZ ;  /* 0x0000001f0c057819 */ /* 0x002fe200000006ff */
[----:B------:R-:W-:Y:S01]  /*26f0*/  UIADD3 UR4, UPT, UPT, UR5, 0xa0, URZ ;  /* 0x000000a005047890 */ /* 0x000fe2000fffe0ff */
[----:B------:R1:W-:Y:S05]  /*2700*/  SYNCS.ARRIVE.TRANS64.RED.A1T0 RZ, [R4+URZ], RZ ;  /* 0x000000ff04ff79a7 */ /* 0x0003ea00081004ff */
[----:B------:R-:W-:Y:S01]  /*2710*/  IMAD.U32 R7, RZ, RZ, UR4 ;  /* 0x00000004ff077e24 */ /* 0x000fe2000f8e00ff */
[----:B------:R-:W2:Y:S04]  /*2720*/  SYNCS.PHASECHK.TRANS64.TRYWAIT P0, [UR5+0xb0], R5 ;  /* 0x0000b005ff0075a7 */ /* 0x000ea80008001105 */
[----:B------:R-:W-:Y:S01]  /*2730*/  PRMT R6, R2, 0x654, R7 ;  /* 0x0000065402067816 */ /* 0x000fe20000000007 */
[----:B-1----:R-:W-:Y:S01]  /*2740*/  @!P2 IMAD.MOV.U32 R4, RZ, RZ, 0x10 ;  /* 0x00000010ff04a424 */ /* 0x002fe200078e00ff */
[----:B--2---:R-:W-:Y:S06]  /*2750*/  @!P0 BRA `(.L_x_43) ;  /* 0x0000006800e88947 */ /* 0x004fec0003800000 */
.L_x_140:
[----:B------:R-:W-:Y:S01]  /*2760*/  ULEA UR4, UR6, UR37, 0x4 ;  /* 0x0000002506047291 */ /* 0x000fe2000f8e20ff */
[----:B------:R-:W-:Y:S01]  /*2770*/  SEL R3, R6, R3, !P2 ;  /* 0x0000000306037207 */ /* 0x000fe20005000000 */
[----:B------:R-:W-:Y:S01]  /*2780*/  UIADD3 UR5, UPT, UPT, UR5, 0xa0, URZ ;  /* 0x000000a005057890 */ /* 0x000fe2000fffe0ff */
[----:B-1----:R-:W-:Y:S01]  /*2790*/  LEA R0, R11, UR37, 0x3 ;  /* 0x000000250b007c11 */ /* 0x002fe2000f8e18ff */
[----:B------:R-:W-:Y:S01]  /*27a0*/  UIADD3 UR4, UPT, UPT, UR4, 0x130, URZ ;  /* 0x0000013004047890 */ /* 0x000fe2000fffe0ff */
[----:B------:R-:W-:Y:S01]  /*27b0*/  SHF.L.U32 R5, R10, 0x1f, RZ ;  /* 0x0000001f0a057819 */ /* 0x000fe200000006ff */
[----:B------:R1:W-:Y:S01]  /*27c0*/  @!P2 SYNCS.ARRIVE.TRANS64.RED RZ, [R3+URZ], R4 ;  /* 0x0000000403ffa9a7 */ /* 0x0003e200080004ff */
[----:B------:R-:W-:Y:S01]  /*27d0*/  UIADD3 UR6, UPT, UPT, UR6, 0x1, URZ ;  /* 0x0000000106067890 */ /* 0x000fe2000fffe0ff */
[----:B------:R-:W-:-:S03]  /*27e0*/  VIADD R8, R8, 0x1 ;  /* 0x0000000108087836 */ /* 0x000fc60000000000 */
[----:B------:R-:W-:Y:S02]  /*27f0*/  UISETP.NE.AND UP0, UPT, UR6, 0x2, UPT ;  /* 0x000000020600788c */ /* 0x000fe4000bf05270 */
[----:B------:R-:W-:Y:S06]  /*2800*/  UGETNEXTWORKID.BROADCAST [UR4], [UR5] ;  /* 0x00000000040073ca */ /* 0x000fec0008000100 */
[----:B------:R-:W-:Y:S01]  /*2810*/  USEL UR4, URZ, 0x1, UP0 ;  /* 0x00000001ff047887 */ /* 0x000fe20008000000 */
[----:B------:R-:W-:Y:S01]  /*2820*/  ISETP.NE.AND P0, PT, R8, 0x2, PT ;  /* 0x000000020800780c */ /* 0x000fe20003f05270 */
[----:B------:R-:W-:Y:S01]  /*2830*/  USEL UR6, UR6, URZ, UP0 ;  /* 0x000000ff06067287 */ /* 0x000fe20008000000 */
[----:B------:R-:W2:Y:S03]  /*2840*/  SYNCS.PHASECHK.TRANS64.TRYWAIT P1, [R0+URZ+0xa0], R5 ;  /* 0x0000a005000075a7 */ /* 0x000ea600080211ff */
[----:B------:R-:W-:Y:S01]  /*2850*/  LOP3.LUT R12, R12, UR4, RZ, 0x3c, !PT ;  /* 0x000000040c0c7c12 */ /* 0x000fe2000f8e3cff */
[----:B-12---:R-:W-:Y:S07]  /*2860*/  @!P1 BRA `(.L_x_44) ;  /* 0x0000006800bc9947 */ /* 0x006fee0003800000 */
.L_x_141:
[C---:B------:R-:W-:Y:S01]  /*2870*/  LEA R4, R11.reuse, UR37, 0x4 ;  /* 0x000000250b047c11 */ /* 0x040fe2000f8e20ff */
[----:B-1----:R-:W-:Y:S01]  /*2880*/  VIADD R0, R0, 0xb0 ;  /* 0x000000b000007836 */ /* 0x002fe20000000000 */
[----:B------:R-:W-:Y:S01]  /*2890*/  SEL R8, R8, RZ, P0 ;  /* 0x000000ff08087207 */ /* 0x000fe20000000000 */
[----:B------:R-:W-:-:S03]  /*28a0*/  VIADD R11, R11, 0x1 ;  /* 0x000000010b0b7836 */ /* 0x000fc60000000000 */
[----:B------:R-:W1:Y:S01]  /*28b0*/  LDS.128 R4, [R4+0x130] ;  /* 0x0001300004047984 */ /* 0x000e620000000c00 */
[----:B------:R-:W-:Y:S02]  /*28c0*/  PRMT R0, RZ, 0x654, R0 ;  /* 0x00000654ff007816 */ /* 0x000fe40000000000 */
[C---:B------:R-:W-:Y:S01]  /*28d0*/  ISETP.NE.AND P1, PT, R11.reuse, 0x2, PT ;  /* 0x000000020b00780c */ /* 0x040fe20003f25270 */
[----:B------:R-:W-:Y:S01]  /*28e0*/  @!PT LDS RZ, [RZ] ;  /* 0x00000000fffff984 */ /* 0x000fe20000000800 */
[----:B------:R-:W-:Y:S01]  /*28f0*/  @!PT LDS RZ, [RZ] ;  /* 0x00000000fffff984 */ /* 0x000fe20000000800 */
[----:B------:R-:W-:Y:S01]  /*2900*/  @!PT LDS RZ, [RZ] ;  /* 0x00000000fffff984 */ /* 0x000fe20000000800 */
[----:B------:R-:W-:Y:S01]  /*2910*/  @!PT LDS RZ, [RZ] ;  /* 0x00000000fffff984 */ /* 0x000fe20000000800 */
[----:B------:R2:W-:Y:S06]  /*2920*/  MEMBAR.ALL.CTA ;  /* 0x0000000000007992 */ /* 0x0005ec0000008000 */
[----:B--2---:R-:W2:Y:S01]  /*2930*/  FENCE.VIEW.ASYNC.S ;  /* 0x00000000000073c6 */ /* 0x004ea20000000000 */
[----:B------:R-:W-:Y:S01]  /*2940*/  SEL R11, R11, RZ, P1 ;  /* 0x000000ff0b0b7207 */ /* 0x000fe20000800000 */
[----:B--2---:R2:W-:Y:S01]  /*2950*/  SYNCS.ARRIVE.TRANS64.RED.A1T0 RZ, [R0+URZ], RZ ;  /* 0x000000ff00ff79a7 */ /* 0x0045e200081004ff */
[----:B-1----:R-:W-:-:S02]  /*2960*/  LOP3.LUT P3, RZ, R6, 0x1, RZ, 0xc0, !PT ;  /* 0x0000000106ff7812 */ /* 0x002fc4000786c0ff */
[----:B------:R-:W-:-:S04]  /*2970*/  SEL R5, RZ, 0x1, P1 ;  /* 0x00000001ff057807 */ /* 0x000fc80000800000 */
[----:B------:R-:W-:Y:S02]  /*2980*/  LOP3.LUT R10, R10, R5, RZ, 0x3c, !PT ;  /* 0x000000050a0a7212 */ /* 0x000fe400078e3cff */
[----:B--2---:R-:W-:-:S04]  /*2990*/  SEL R0, RZ, 0x1, P0 ;  /* 0x00000001ff007807 */ /* 0x004fc80000000000 */
[----:B------:R-:W-:Y:S01]  /*29a0*/  LOP3.LUT R9, R9, R0, RZ, 0x3c, !PT ;  /* 0x0000000009097212 */ /* 0x000fe200078e3cff */
[----:B------:R-:W-:Y:S06]  /*29b0*/  @P3 BRA `(.L_x_45) ;  /* 0xfffffffc002c3947 */ /* 0x000fec000383ffff */
[----:B------:R-:W-:Y:S01]  /*29c0*/  ULEA UR5, UR6, UR37, 0x3 ;  /* 0x0000002506057291 */ /* 0x000fe2000f8e18ff */
[----:B------:R-:W-:-:S08]  /*29d0*/  SHF.L.U32 R3, R12, 0x1f, RZ ;  /* 0x0000001f0c037819 */ /* 0x000fd000000006ff */
[----:B------:R-:W1:Y:S02]  /*29e0*/  SYNCS.PHASECHK.TRANS64 P0, [UR5+0xb0], R3 ;  /* 0x0000b003ff0075a7 */ /* 0x000e640008001005 */
[----:B-1----:R-:W-:Y:S05]  /*29f0*/  @P0 BRA `(.L_x_46) ;  /* 0x0000000000080947 */ /* 0x002fea0003800000 */
[----:B------:R-:W1:Y:S02]  /*2a00*/  SYNCS.PHASECHK.TRANS64.TRYWAIT P0, [UR5+0xb0], R3 ;  /* 0x0000b003ff0075a7 */ /* 0x000e640008001105 */
[----:B-1----:R-:W-:Y:S05]  /*2a10*/  @!P0 BRA `(.L_x_47) ;  /* 0x0000006800648947 */ /* 0x002fea0003800000 */
.L_x_46:
[----:B------:R-:W-:-:S04]  /*2a20*/  UIADD3 UR4, UPT, UPT, UR6, 0x1, URZ ;  /* 0x0000000106047890 */ /* 0x000fc8000fffe0ff */
[----:B------:R-:W-:-:S04]  /*2a30*/  UISETP.NE.AND UP0, UPT, UR4, 0x2, UPT ;  /* 0x000000020400788c */ /* 0x000fc8000bf05270 */
[----:B------:R-:W-:Y:S02]  /*2a40*/  USEL UR7, URZ, 0x1, UP0 ;  /* 0x00000001ff077887 */ /* 0x000fe40008000000 */
[----:B------:R-:W-:-:S04]  /*2a50*/  USEL UR4, UR4, URZ, UP0 ;  /* 0x000000ff04047287 */ /* 0x000fc80008000000 */
[----:B------:R-:W-:Y:S01]  /*2a60*/  ULEA UR4, UR4, UR37, 0x3 ;  /* 0x0000002504047291 */ /* 0x000fe2000f8e18ff */
[----:B-1----:R-:W-:-:S04]  /*2a70*/  LOP3.LUT R3, R12, UR7, RZ, 0x3c, !PT ;  /* 0x000000070c037c12 */ /* 0x002fc8000f8e3cff */
[----:B------:R-:W-:-:S04]  /*2a80*/  SHF.L.U32 R0, R3, 0x1f, RZ ;  /* 0x0000001f03007819 */ /* 0x000fc800000006ff */
[----:B------:R-:W1:Y:S02]  /*2a90*/  SYNCS.PHASECHK.TRANS64 P0, [UR4+0xb0], R0 ;  /* 0x0000b000ff0075a7 */ /* 0x000e640008001004 */
[----:B-1----:R-:W-:Y:S05]  /*2aa0*/  @P0 EXIT ;  /* 0x000000000000094d */ /* 0x002fea0003800000 */
[----:B------:R-:W-:Y:S02]  /*2ab0*/  SHF.L.U32 R3, R3, 0x1f, RZ ;  /* 0x0000001f03037819 */ /* 0x000fe400000006ff */
[----:B------:R-:W-:-:S07]  /*2ac0*/  MOV R0, UR4 ;  /* 0x0000000400007c02 */ /* 0x000fce0008000f00 */
.L_x_48:
[----:B-1----:R1:W2:Y:S02]  /*2ad0*/  SYNCS.PHASECHK.TRANS64.TRYWAIT P0, [R0+URZ+0xb0], R3 ;  /* 0x0000b003000075a7 */ /* 0x0022a400080011ff */
[----:B--2---:R-:W-:Y:S05]  /*2ae0*/  @!P0 NANOSLEEP.SYNCS 0x989680 ;  /* 0x009896800000895d */ /* 0x004fea0003900000 */
[----:B------:R-:W2:Y:S02]  /*2af0*/  @!P0 SYNCS.PHASECHK.TRANS64 P0, [R0+URZ+0xb0], R3 ;  /* 0x0000b003000085a7 */ /* 0x000ea400080010ff */
[----:B--2---:R-:W-:Y:S05]  /*2b00*/  @P0 EXIT ;  /* 0x000000000000094d */ /* 0x004fea0003800000 */
[----:B------:R-:W-:Y:S05]  /*2b10*/  BRA `(.L_x_48) ;  /* 0xfffffffc00ec7947 */ /* 0x000fea000383ffff */
.L_x_41:
[----:B------:R-:W-:-:S09]  /*2b20*/  UISETP.NE.AND UP1, UPT, UR8, URZ, UPT ;  /* 0x000000ff0800728c */ /* 0x000fd2000bf25270 */
[----:B------:R-:W-:Y:S05]  /*2b30*/  BRA.U UP1, `(.L_x_49) ;  /* 0x0000000d01787547 */ /* 0x000fea000b800000 */
[----:B------:R-:W-:Y:S01]  /*2b40*/  UMOV UR4, 0x40 ;  /* 0x0000004000047882 */ /* 0x000fe20000000000 */
[----:B------:R-:W-:Y:S01]  /*2b50*/  NOP ;  /* 0x0000000000007918 */ /* 0x000fe20000000000 */
[----:B------:R-:W-:Y:S01]  /*2b60*/  ULEA UR4, UR37, UR4, 0x18 ;  /* 0x0000000425047291 */ /* 0x000fe2000f8ec0ff */
[----:B------:R-:W-:Y:S02]  /*2b70*/  UMOV UR5, 0x400 ;  /* 0x0000040000057882 */ /* 0x000fe40000000000 */
[----:B------:R-:W-:-:S06]  /*2b80*/  ULEA UR37, UR37, UR5, 0x18 ;  /* 0x0000000525257291 */ /* 0x000fcc000f8ec0ff */
[----:B------:R-:W1:Y:S02]  /*2b90*/  LDS.U8 R0, [UR4+0x1c] ;  /* 0x00001c04ff007984 */ /* 0x000e640008000000 */
[----:B-1----:R-:W-:-:S13]  /*2ba0*/  ISETP.NE.AND P0, PT, R0, RZ, PT ;  /* 0x000000ff0000720c */ /* 0x002fda0003f05270 */
[----:B------:R-:W-:Y:S05]  /*2bb0*/  @P0 BRA `(.L_x_50) ;  /* 0x0000000000580947 */ /* 0x000fea0003800000 */
[----:B------:R-:W-:-:S13]  /*2bc0*/  ELECT P0, URZ, PT ;  /* 0x0000000000ff782f */ /* 0x000fda0003800000 */
[----:B------:R-:W-:Y:S05]  /*2bd0*/  @!P0 BRA `(.L_x_51) ;  /* 0x0000000000608947 */ /* 0x000fea0003800000 */
[----:B------:R-:W-:Y:S01]  /*2be0*/  UMOV UR5, 0x10 ;  /* 0x0000001000057882 */ /* 0x000fe20000000000 */
[----:B------:R-:W-:Y:S01]  /*2bf0*/  HFMA2 R0, -RZ, RZ, 0, 5.9604644775390625e-08 ;  /* 0x00000001ff007431 */ /* 0x000fe200000001ff */
[----:B------:R-:W-:-:S03]  /*2c00*/  MOV R2, 0xffff ;  /* 0x0000ffff00027802 */ /* 0x000fc60000000f00 */
[----:B------:R-:W-:Y:S04]  /*2c10*/  DEPBAR.LE SB1, 0x36 ;  /* 0x00009d800000791a */ /* 0x000fe80000000000 */
[----:B------:R-:W1:Y:S02]  /*2c20*/  UTCATOMSWS.FIND_AND_SET.ALIGN UP0, UR5, UR5 ;  /* 0x00000005000575e3 */ /* 0x000e640008000800 */
[----:B-1----:R-:W-:Y:S01]  /*2c30*/  MOV R3, UR5 ;  /* 0x0000000500037c02 */ /* 0x002fe20008000f00 */
[----:B------:R-:W-:Y:S06]  /*2c40*/  BRA.U UP0, `(.L_x_52) ;  /* 0x0000000100187547 */ /* 0x000fec000b800000 */
.L_x_53:
[----:B------:R-:W-:Y:S05]  /*2c50*/  NANOSLEEP 0x64 ;  /* 0x000000640000795d */ /* 0x000fea0003800000 */
[----:B------:R-:W-:-:S05]  /*2c60*/  UMOV UR5, 0x10 ;  /* 0x0000001000057882 */ /* 0x000fca0000000000 */
[----:B------:R-:W-:Y:S04]  /*2c70*/  DEPBAR.LE SB1, 0x36 ;  /* 0x00009d800000791a */ /* 0x000fe80000000000 */
[----:B------:R-:W1:Y:S02]  /*2c80*/  UTCATOMSWS.FIND_AND_SET.ALIGN UP0, UR5, UR5 ;  /* 0x00000005000575e3 */ /* 0x000e640008000800 */
[----:B-1----:R-:W-:Y:S01]  /*2c90*/  MOV R3, UR5 ;  /* 0x0000000500037c02 */ /* 0x002fe20008000f00 */
[----:B------:R-:W-:Y:S05]  /*2ca0*/  BRA.U !UP0, `(.L_x_53) ;  /* 0xfffffffd08e87547 */ /* 0x000fea000b83ffff */
.L_x_52:
[-C--:B------:R-:W-:Y:S02]  /*2cb0*/  SHF.L.U32 R2, R2, R3.reuse, RZ ;  /* 0x0000000302027219 */ /* 0x080fe400000006ff */
[----:B------:R-:W-:Y:S01]  /*2cc0*/  SHF.L.U32 R0, R0, R3, RZ ;  /* 0x0000000300007219 */ /* 0x000fe200000006ff */
[----:B------:R-:W-:Y:S02]  /*2cd0*/  IMAD.SHL.U32 R3, R3, 0x20, RZ ;  /* 0x0000002003037824 */ /* 0x000fe400078e00ff */
[----:B------:R1:W-:Y:S04]  /*2ce0*/  ATOMS.OR RZ, [UR4+0x14], R2 ;  /* 0x00001402ffff798c */ /* 0x0003e8000b000004 */
[----:B------:R1:W-:Y:S04]  /*2cf0*/  ATOMS.OR RZ, [UR4+0x18], R0 ;  /* 0x00001800ffff798c */ /* 0x0003e8000b000004 */
[----:B------:R1:W-:Y:S01]  /*2d00*/  STS [UR37+0x150], R3 ;  /* 0x00015003ff007988 */ /* 0x0003e20008000825 */
[----:B------:R-:W-:Y:S05]  /*2d10*/  BRA `(.L_x_51) ;  /* 0x0000000000107947 */ /* 0x000fea0003800000 */
.L_x_50:
[----:B------:R-:W-:Y:S02]  /*2d20*/  MOV R0, 0xffffffff ;  /* 0xffffffff00007802 */ /* 0x000fe40000000f00 */
[----:B------:R-:W-:-:S03]  /*2d30*/  MOV R2, 0x2d60 ;  /* 0x00002d6000027802 */ /* 0x000fc60000000f00 */
[----:B------:R1:W-:Y:S04]  /*2d40*/  STS [UR37+0x150], R0 ;  /* 0x00015000ff007988 */ /* 0x0003e80008000825 */
[----:B-1-3-5:R-:W-:Y:S05]  /*2d50*/  CALL.REL.NOINC `($__internal_1_$__cuda_sm10x_tcgen05_guardrail_trap_phase_invalid_during_alloc) ;  /* 0x0000006c00a87944 */ /* 0x02afea0003c00000 */
.L_x_51:
[----:B------:R-:W-:Y:S05]  /*2d60*/  WARPSYNC.ALL ;  /* 0x0000000000007948 */ /* 0x000fea0003800000 */
[----:B------:R-:W2:Y:S01]  /*2d70*/  S2UR UR6, SR_CgaCtaId ;  /* 0x00000000000679c3 */ /* 0x000ea20000008800 */
[----:B------:R-:W-:Y:S01]  /*2d80*/  UMOV UR4, 0x400 ;  /* 0x0000040000047882 */ /* 0x000fe20000000000 */
[----:B------:R-:W-:-:S06]  /*2d90*/  NOP ;  /* 0x0000000000007918 */ /* 0x000fcc0000000000 */
[----:B------:R-:W-:Y:S06]  /*2da0*/  BAR.ARV 0x6, 0xa0 ;  /* 0x0182800000007b1d */ /* 0x000fec0000002000 */
[----:B------:R-:W4:Y:S01]  /*2db0*/  LDCU UR7, c[0x0][0x38c] ;  /* 0x00007180ff0777ac */ /* 0x000f220008000800 */
[----:B------:R-:W-:Y:S01]  /*2dc0*/  IMAD.MOV.U32 R11, RZ, RZ, 0x1 ;  /* 0x00000001ff0b7424 */ /* 0x000fe200078e00ff */
[----:B------:R-:W-:Y:S01]  /*2dd0*/  CS2R R8, SRZ ;  /* 0x0000000000087805 */ /* 0x000fe2000001ff00 */
[----:B------:R-:W-:Y:S01]  /*2de0*/  IMAD.MOV.U32 R10, RZ, RZ, RZ ;  /* 0x000000ffff0a7224 */ /* 0x000fe200078e00ff */
[----:B------:R-:W-:Y:S01]  /*2df0*/  UMOV UR18, URZ ;  /* 0x000000ff00127c82 */ /* 0x000fe20008000000 */
[----:B------:R-:W-:Y:S01]  /*2e00*/  UMOV UR17, URZ ;  /* 0x000000ff00117c82 */ /* 0x000fe20008000000 */
[----:B------:R-:W-:Y:S01]  /*2e10*/  UMOV UR20, 0x0 ;  /* 0x0000000000147882 */ /* 0x000fe20000000000 */
[----:B------:R-:W-:Y:S01]  /*2e20*/  UMOV UR21, 0x44004a0 ;  /* 0x044004a000157882 */ /* 0x000fe20000000000 */
[----:B--2---:R-:W-:Y:S01]  /*2e30*/  ULEA UR6, UR6, UR4, 0x18 ;  /* 0x0000000406067291 */ /* 0x004fe2000f8ec0ff */
[----:B------:R-:W2:Y:S03]  /*2e40*/  LDCU UR4, c[0x0][0x38c] ;  /* 0x00007180ff0477ac */ /* 0x000ea60008000800 */
[----:B------:R-:W-:-:S02]  /*2e50*/  UIADD3 UR11, UPT, UPT, UR6, 0x6400, URZ ;  /* 0x00006400060b7890 */ /* 0x000fc4000fffe0ff */
[----:B----4-:R-:W-:-:S03]  /*2e60*/  UIADD3 UR7, UPT, UPT, UR7, 0x1f, URZ ;  /* 0x0000001f07077890 */ /* 0x010fc6000fffe0ff */
[----:B-1----:R-:W1:Y:S01]  /*2e70*/  LDS R0, [UR6+0x150] ;  /* 0x00015006ff007984 */ /* 0x002e620008000800 */
[----:B------:R-:W-:Y:S02]  /*2e80*/  UIADD3 UR12, UPT, UPT, UR6, 0x8c00, URZ ;  /* 0x00008c00060c7890 */ /* 0x000fe4000fffe0ff */
[----:B------:R-:W-:Y:S02]  /*2e90*/  USHF.R.S32.HI UR5, URZ, 0x1f, UR7 ;  /* 0x0000001fff057899 */ /* 0x000fe40008011407 */
[----:B------:R-:W-:Y:S02]  /*2ea0*/  USHF.R.U32.HI UR11, URZ, 0x4, UR11 ;  /* 0x00000004ff0b7899 */ /* 0x000fe4000801160b */
[----:B------:R-:W-:Y:S02]  /*2eb0*/  ULEA.HI UR5, UR5, UR7, URZ, 0x5 ;  /* 0x0000000705057291 */ /* 0x000fe4000f8f28ff */
[----:B------:R-:W-:Y:S02]  /*2ec0*/  USHF.R.U32.HI UR12, URZ, 0x4, UR12 ;  /* 0x00000004ff0c7899 */ /* 0x000fe4000801160c */
[----:B------:R-:W-:-:S02]  /*2ed0*/  USHF.R.S32.HI UR5, URZ, 0x5, UR5 ;  /* 0x00000005ff057899 */ /* 0x000fc40008011405 */
[----:B------:R-:W-:Y:S02]  /*2ee0*/  ULOP3.LUT UR11, UR11, 0x3fff, URZ, 0xc0, !UPT ;  /* 0x00003fff0b0b7892 */ /* 0x000fe4000f8ec0ff */
[----:B------:R-:W-:Y:S02]  /*2ef0*/  UISETP.LT.AND UP0, UPT, UR5, 0x1, UPT ;  /* 0x000000010500788c */ /* 0x000fe4000bf01270 */
[----:B------:R-:W-:Y:S02]  /*2f00*/  ULOP3.LUT UR12, UR12, 0x3fff, URZ, 0xc0, !UPT ;  /* 0x00003fff0c0c7892 */ /* 0x000fe4000f8ec0ff */
[----:B------:R-:W-:Y:S02]  /*2f10*/  USEL UR10, UR5, 0x1, !UP0 ;  /* 0x00000001050a7887 */ /* 0x000fe4000c000000 */
[----:B------:R-:W-:Y:S02]  /*2f20*/  ULOP3.LUT UR11, UR11, 0x10000, URZ, 0xfc, !UPT ;  /* 0x000100000b0b7892 */ /* 0x000fe4000f8efcff */
[----:B------:R-:W-:-:S02]  /*2f30*/  ULOP3.LUT UR12, UR12, 0x10000, URZ, 0xfc, !UPT ;  /* 0x000100000c0c7892 */ /* 0x000fc4000f8efcff */
[----:B------:R-:W-:Y:S02]  /*2f40*/  UIADD3 UR10, UPT, UPT, -UR10, URZ, URZ ;  /* 0x000000ff0a0a7290 */ /* 0x000fe4000fffe1ff */
[----:B--2---:R-:W-:Y:S01]  /*2f50*/  UISETP.GE.AND UP3, UPT, UR4, 0x1, UPT ;  /* 0x000000010400788c */ /* 0x004fe2000bf66270 */
[----:B-1----:R-:W-:-:S15]  /*2f60*/  R2UR UR19, R0 ;  /* 0x00000000001372ca */ /* 0x002fde00000e0000 */
.L_x_60:
[----:B------:R-:W-:Y:S02]  /*2f70*/  LEA R0, R10, UR6, 0x3 ;  /* 0x000000060a007c11 */ /* 0x000fe4000f8e18ff */
[----:B------:R-:W-:Y:S02]  /*2f80*/  SHF.L.U32 R5, R9, 0x1f, RZ ;  /* 0x0000001f09057819 */ /* 0x000fe400000006ff */
[----:B------:R-:W-:Y:S01]  /*2f90*/  PLOP3.LUT P0, PT, PT, PT, UP3, 0x80, 0x8 ;  /* 0x000000000008781c */ /* 0x000fe20003f0f038 */
[----:B------:R-:W-:Y:S01]  /*2fa0*/  VIADD R3, R0, 0xb0 ;  /* 0x000000b000037836 */ /* 0x000fe20000000000 */
[----:B-1----:R-:W1:Y:S02]  /*2fb0*/  SYNCS.PHASECHK.TRANS64.TRYWAIT P1, [R0+URZ+0xa0], R5 ;  /* 0x0000a005000075a7 */ /* 0x002e6400080211ff */
[----:B-1--4-:R-:W-:Y:S09]  /*2fc0*/  @!P1 BRA `(.L_x_54) ;  /* 0x0000006400109947 */ /* 0x012ff20003800000 */
.L_x_143:
[----:B------:R-:W-:Y:S01]  /*2fd0*/  LEA R4, R10, UR6, 0x4 ;  /* 0x000000060a047c11 */ /* 0x000fe2000f8e20ff */
[----:B------:R-:W-:Y:S01]  /*2fe0*/  @UP3 ULEA UR4, UR17, UR6, 0x3 ;  /* 0x0000000611043291 */ /* 0x000fe2000f8e18ff */
[----:B------:R-:W-:Y:S01]  /*2ff0*/  PLOP3.LUT P2, PT, PT, PT, PT, 0x80, 0x8 ;  /* 0x000000000008781c */ /* 0x000fe20003f4f070 */
[----:B------:R-:W-:Y:S01]  /*3000*/  ULEA UR9, UR18, UR6, 0x3 ;  /* 0x0000000612097291 */ /* 0x000fe2000f8e18ff */
[----:B------:R-:W-:Y:S02]  /*3010*/  PRMT R3, RZ, 0x654, R3 ;  /* 0x00000654ff037816 */ /* 0x000fe40000000003 */
[----:B-1----:R-:W1:Y:S01]  /*3020*/  LDS.128 R4, [R4+0x130] ;  /* 0x0001300004047984 */ /* 0x002e620000000c00 */
[----:B------:R-:W-:Y:S02]  /*3030*/  @P0 SHF.L.U32 R2, R8, 0x1f, RZ ;  /* 0x0000001f08020819 */ /* 0x000fe400000006ff */
[----:B------:R-:W-:Y:S01]  /*3040*/  SHF.L.U32 R0, R11, 0x1f, RZ ;  /* 0x0000001f0b007819 */ /* 0x000fe200000006ff */
[----:B------:R-:W-:Y:S01]  /*3050*/  @!PT LDS RZ, [RZ] ;  /* 0x00000000fffff984 */ /* 0x000fe20000000800 */
[----:B------:R-:W-:Y:S01]  /*3060*/  @!PT LDS RZ, [RZ] ;  /* 0x00000000fffff984 */ /* 0x000fe20000000800 */
[----:B------:R-:W-:Y:S01]  /*3070*/  @!PT LDS RZ, [RZ] ;  /* 0x00000000fffff984 */ /* 0x000fe20000000800 */
[----:B------:R-:W-:Y:S01]  /*3080*/  @!PT LDS RZ, [RZ] ;  /* 0x00000000fffff984 */ /* 0x000fe20000000800 */
[----:B------:R2:W-:Y:S06]  /*3090*/  MEMBAR.ALL.CTA ;  /* 0x0000000000007992 */ /* 0x0005ec0000008000 */
[----:B--2---:R-:W2:Y:S02]  /*30a0*/  FENCE.VIEW.ASYNC.S ;  /* 0x00000000000073c6 */ /* 0x004ea40000000000 */
[----:B--2---:R2:W-:Y:S01]  /*30b0*/  SYNCS.ARRIVE.TRANS64.RED.A1T0 RZ, [R3+URZ], RZ ;  /* 0x000000ff03ff79a7 */ /* 0x0045e200081004ff */
[----:B------:R2:W4:Y:S01]  /*30c0*/  @P0 SYNCS.PHASECHK.TRANS64.TRYWAIT P2, [UR4], R2 ;  /* 0x00000002ff0005a7 */ /* 0x0005220008041104 */
[----:B-1----:R-:W-:Y:S01]  /*30d0*/  LOP3.LUT P1, RZ, R6, 0x1, RZ, 0xc0, !PT ;  /* 0x0000000106ff7812 */ /* 0x002fe2000782c0ff */
[----:B------:R-:W1:Y:S02]  /*30e0*/  SYNCS.PHASECHK.TRANS64.TRYWAIT P0, [UR9+0xe0], R0 ;  /* 0x0000e000ff0075a7 */ /* 0x000e640008001109 */
[----:B-12-4-:R-:W-:Y:S10]  /*30f0*/  @!P0 BRA `(.L_x_55) ;  /* 0x0000006000d88947 */ /* 0x016ff40003800000 */
.L_x_145:
[----:B------:R-:W-:Y:S01]  /*3100*/  IADD3 R10, PT, PT, R10, 0x1, RZ ;  /* 0x000000010a0a7810 */ /* 0x000fe20007ffe0ff */
[----:B------:R-:W-:Y:S06]  /*3110*/  BRA.U !UP3, `(.L_x_56) ;  /* 0x000000010ba07547 */ /* 0x000fec000b800000 */
[----:B------:R-:W-:Y:S02]  /*3120*/  ULEA.HI UR8, UR18, UR18, URZ, 0x1 ;  /* 0x0000001212087291 */ /* 0x000fe4000f8f08ff */
[----:B------:R-:W-:Y:S02]  /*3130*/  UPLOP3.LUT UP4, UPT, UPT, UPT, UPT, 0x40, 0x4 ;  /* 0x000000000004789c */ /* 0x000fe40003f8e870 */
[----:B------:R-:W-:Y:S02]  /*3140*/  USHF.L.U32 UR4, UR8, 0x7, URZ ;  /* 0x0000000708047899 */ /* 0x000fe400080006ff */
[----:B------:R-:W-:Y:S02]  /*3150*/  ULOP3.LUT UR8, UR8, 0xffe, URZ, 0xc0, !UPT ;  /* 0x00000ffe08087892 */ /* 0x000fe4000f8ec0ff */
[----:B------:R-:W-:Y:S02]  /*3160*/  ULOP3.LUT UR4, UR4, 0xffffff00, URZ, 0xc0, !UPT ;  /* 0xffffff0004047892 */ /* 0x000fe4000f8ec0ff */
[----:B------:R-:W-:-:S02]  /*3170*/  UIADD3 UR8, UPT, UPT, -UR8, UR18, URZ ;  /* 0x0000001208087290 */ /* 0x000fc4000fffe1ff */
[----:B------:R-:W-:Y:S01]  /*3180*/  UIADD3 UR4, UPT, UPT, UR19, UR4, URZ ;  /* 0x0000000413047290 */ /* 0x000fe2000fffe0ff */
[----:B------:R-:W-:Y:S01]  /*3190*/  UMOV UR16, UR10 ;  /* 0x0000000a00107c82 */ /* 0x000fe20008000000 */
[----:B------:R-:W-:Y:S02]  /*31a0*/  UMOV UR15, UR5 ;  /* 0x00000005000f7c82 */ /* 0x000fe40008000000 */
[----:B------:R-:W-:Y:S01]  /*31b0*/  ULEA UR8, UR8, UR4, 0x14 ;  /* 0x0000000408087291 */ /* 0x000fe2000f8ea0ff */
[----:B------:R-:W-:-:S11]  /*31c0*/  UMOV UR14, UR17 ;  /* 0x00000011000e7c82 */ /* 0x000fd60008000000 */
.L_x_59:
[----:B------:R-:W-:Y:S02]  /*31d0*/  UIADD3 UR16, UPT, UPT, UR16, 0x1, URZ ;  /* 0x0000000110107890 */ /* 0x000fe4000fffe0ff */
[----:B--2---:R-:W-:Y:S02]  /*31e0*/  ULEA UR7, UR14, UR6, 0x3 ;  /* 0x000000060e077291 */ /* 0x004fe4000f8e18ff */
[----:B------:R-:W-:Y:S01]  /*31f0*/  UISETP.NE.AND UP0, UPT, UR16, URZ, UPT ;  /* 0x000000ff1000728c */ /* 0x000fe2000bf05270 */
[----:B----4-:R-:W-:Y:S10]  /*3200*/  @P2 BRA `(.L_x_57) ;  /* 0x00000000000c2947 */ /* 0x010ff40003800000 */
[----:B-1----:R-:W-:Y:S04]  /*3210*/  SHF.L.U32 R3, R8, 0x1f, RZ ;  /* 0x0000001f08037819 */ /* 0x002fe800000006ff */
[----:B------:R-:W1:Y:S02]  /*3220*/  SYNCS.PHASECHK.TRANS64.TRYWAIT P0, [UR7], R3 ;  /* 0x00000003ff0075a7 */ /* 0x000e640008001107 */
[----:B-1----:R-:W-:Y:S05]  /*3230*/  @!P0 BRA `(.L_x_58) ;  /* 0x0000006000a08947 */ /* 0x002fea0003800000 */
.L_x_57:
[----:B------:R-:W-:Y:S01]  /*3240*/  UISETP.NE.AND UP1, UPT, UR15, 0x1, UPT ;  /* 0x000000010f00788c */ /* 0x000fe2000bf25270 */
[----:B------:R-:W-:Y:S01]  /*3250*/  PLOP3.LUT P2, PT, PT, PT, PT, 0x80, 0x8 ;  /* 0x000000000008781c */ /* 0x000fe20003f4f070 */
[----:B------:R-:W-:Y:S02]  /*3260*/  UIADD3 UR17, UPT, UPT, UR14, 0x1, URZ ;  /* 0x000000010e117890 */ /* 0x000fe4000fffe0ff */
[----:B------:R-:W-:Y:S02]  /*3270*/  ULEA UR22, UR14, UR12, 0x9 ;  /* 0x0000000c0e167291 */ /* 0x000fe4000f8e48ff */
[----:B------:R-:W-:Y:S01]  /*3280*/  UISETP.NE.AND UP2, UPT, UR17, 0x5, UPT ;  /* 0x000000051100788c */ /* 0x000fe2000bf45270 */
[----:B------:R-:W-:Y:S01]  /*3290*/  PLOP3.LUT P0, PT, PT, PT, UP1, 0x80, 0x8 ;  /* 0x000000000008781c */ /* 0x000fe20003f0f018 */
[----:B------:R-:W-:Y:S02]  /*32a0*/  ULEA UR24, UR14, UR11, 0x7 ;  /* 0x0000000b0e187291 */ /* 0x000fe4000f8e38ff */
[----:B------:R-:W-:Y:S02]  /*32b0*/  USEL UR13, URZ, 0x1, UP2 ;  /* 0x00000001ff0d7887 */ /* 0x000fe40009000000 */
[----:B------:R-:W-:Y:S02]  /*32c0*/  USEL UR17, UR17, URZ, UP2 ;  /* 0x000000ff11117287 */ /* 0x000fe40009000000 */
[----:B------:R-:W-:Y:S02]  /*32d0*/  UIADD3 UR7, UPT, UPT, UR7, 0x28, URZ ;  /* 0x0000002807077890 */ /* 0x000fe4000fffe0ff */
[----:B------:R-:W-:Y:S01]  /*32e0*/  @UP1 ULEA UR4, UR17, UR6, 0x3 ;  /* 0x0000000611041291 */ /* 0x000fe2000f8e18ff */
[----:B------:R-:W-:Y:S01]  /*32f0*/  LOP3.LUT R8, R8, UR13, RZ, 0x3c, !PT ;  /* 0x0000000d08087c12 */ /* 0x000fe2000f8e3cff */
[----:B------:R-:W-:Y:S01]  /*3300*/  UMOV UR23, 0xc0004010 ;  /* 0xc000401000177882 */ /* 0x000fe20000000000 */
[----:B------:R-:W-:Y:S01]  /*3310*/  UMOV UR25, 0xc0004010 ;  /* 0xc000401000197882 */ /* 0x000fe20000000000 */
[----:B------:R-:W-:Y:S01]  /*3320*/  UIADD3 UR15, UPT, UPT, UR15, -0x1, URZ ;  /* 0xffffffff0f0f7890 */ /* 0x000fe2000fffe0ff */
[----:B-1----:R-:W-:Y:S01]  /*3330*/  @P0 SHF.L.U32 R0, R8, 0x1f, RZ ;  /* 0x0000001f08000819 */ /* 0x002fe200000006ff */
[----:B------:R-:W-:Y:S03]  /*3340*/  UMOV UR14, UR17 ;  /* 0x00000011000e7c82 */ /* 0x000fe60008000000 */
[----:B------:R2:W4:Y:S01]  /*3350*/  @P0 SYNCS.PHASECHK.TRANS64.TRYWAIT P2, [UR4], R0 ;  /* 0x00000000ff0005a7 */ /* 0x0005220008041104 */
[----:B------:R2:W-:Y:S01]  /*3360*/  UTCIMMA gdesc[UR24], gdesc[UR22], tmem[UR8], tmem[UR20], idesc[UR21], UP4 ;  /* 0x00ff1416180075ea */ /* 0x0005e2000a000108 */
[----:B------:R-:W-:Y:S01]  /*3370*/  UPLOP3.LUT UP4, UPT, UPT, UPT, UPT, 0x80, 0x8 ;  /* 0x000000000008789c */ /* 0x000fe20003f8f070 */
[----:B------:R2:W-:Y:S01]  /*3380*/  UTCBAR [UR7], URZ ;  /* 0x000000ff070073e9 */ /* 0x0005e200080000ff */
[----:B------:R-:W-:Y:S09]  /*3390*/  BRA.U UP0, `(.L_x_59) ;  /* 0xfffffffd008c7547 */ /* 0x000ff2000b83ffff */
.L_x_56:
[----:B------:R-:W-:Y:S01]  /*33a0*/  UIADD3 UR18, UPT, UPT, UR18, 0x1, URZ ;  /* 0x0000000112127890 */ /* 0x000fe2000fffe0ff */
[C---:B------:R-:W-:Y:S01]  /*33b0*/  ISETP.NE.AND P0, PT, R10.reuse, 0x2, PT ;  /* 0x000000020a00780c */ /* 0x040fe20003f05270 */
[----:B------:R-:W-:Y:S02]  /*33c0*/  UIADD3 UR9, UPT, UPT, UR9, 0xc0, URZ ;  /* 0x000000c009097890 */ /* 0x000fe4000fffe0ff */
[----:B------:R-:W-:Y:S01]  /*33d0*/  UISETP.NE.AND UP0, UPT, UR18, 0x4, UPT ;  /* 0x000000041200788c */ /* 0x000fe2000bf05270 */
[----:B-12---:R-:W-:Y:S02]  /*33e0*/  SEL R0, RZ, 0x1, P0 ;  /* 0x00000001ff007807 */ /* 0x006fe40000000000 */
[----:B------:R-:W-:Y:S01]  /*33f0*/  SEL R10, R10, RZ, P0 ;  /* 0x000000ff0a0a7207 */ /* 0x000fe20000000000 */
[----:B------:R-:W-:Y:S01]  /*3400*/  USEL UR4, URZ, 0x1, UP0 ;  /* 0x00000001ff047887 */ /* 0x000fe20008000000 */
[----:B------:R-:W-:Y:S01]  /*3410*/  LOP3.LUT R9, R9, R0, RZ, 0x3c, !PT ;  /* 0x0000000009097212 */ /* 0x000fe200078e3cff */
[----:B------:R-:W-:Y:S01]  /*3420*/  USEL UR18, UR18, URZ, UP0 ;  /* 0x000000ff12127287 */ /* 0x000fe20008000000 */
[----:B------:R1:W-:Y:S03]  /*3430*/  UTCBAR [UR9], URZ ;  /* 0x000000ff090073e9 */ /* 0x0003e600080000ff */
[----:B------:R-:W-:Y:S01]  /*3440*/  LOP3.LUT R11, R11, UR4, RZ, 0x3c, !PT ;  /* 0x000000040b0b7c12 */ /* 0x000fe2000f8e3cff */
[----:B------:R-:W-:Y:S07]  /*3450*/  @P1 BRA `(.L_x_60) ;  /* 0xfffffff800c41947 */ /* 0x000fee000383ffff */
[----:B------:R-:W2:Y:S01]  /*3460*/  S2UR UR4, SR_CgaCtaId ;  /* 0x00000000000479c3 */ /* 0x000ea20000008800 */
[----:B------:R-:W-:Y:S01]  /*3470*/  ELECT P0, URZ, PT ;  /* 0x0000000000ff782f */ /* 0x000fe20003800000 */
[----:B------:R-:W-:Y:S01]  /*3480*/  IMAD.MOV.U32 R0, RZ, RZ, 0x1 ;  /* 0x00000001ff007424 */ /* 0x000fe200078e00ff */
[----:B------:R-:W-:Y:S01]  /*3490*/  UIADD3 UR6, UPT, UPT, UR6, 0xe0, URZ ;  /* 0x000000e006067890 */ /* 0x000fe2000fffe0ff */
[----:B------:R-:W-:Y:S01]  /*34a0*/  SHF.L.U32 R3, R11, 0x1f, RZ ;  /* 0x0000001f0b037819 */ /* 0x000fe200000006ff */
[----:B------:R-:W-:-:S03]  /*34b0*/  UMOV UR5, 0x40 ;  /* 0x0000004000057882 */ /* 0x000fc60000000000 */
[----:B------:R-:W-:Y:S01]  /*34c0*/  UVIRTCOUNT.DEALLOC.SMPOOL 0x80 ;  /* 0x000000800000784c */ /* 0x000fe20000000000 */
[----:B--2---:R-:W-:Y:S02]  /*34d0*/  ULEA UR4, UR4, UR5, 0x18 ;  /* 0x0000000504047291 */ /* 0x004fe4000f8ec0ff */
[----:B------:R-:W-:-:S07]  /*34e0*/  ULEA UR5, UR18, UR6, 0x3 ;  /* 0x0000000612057291 */ /* 0x000fce000f8e18ff */
[----:B------:R2:W-:Y:S02]  /*34f0*/  @P0 STS.U8 [UR4+0x1c], R0 ;  /* 0x00001c00ff000988 */ /* 0x0005e40008000004 */
[----:B------:R-:W3:Y:S02]  /*3500*/  SYNCS.PHASECHK.TRANS64.TRYWAIT P0, [UR5], R3 ;  /* 0x00000003ff0075a7 */ /* 0x000ee40008001105 */
[----:B--23--:R-:W-:Y:S05]  /*3510*/  @!P0 BRA `(.L_x_61) ;  /* 0x0000006000008947 */ /* 0x00cfea0003800000 */
.L_x_148:
[----:B------:R-:W-:-:S04]  /*3520*/  UIADD3 UR7, UPT, UPT, UR18, 0x1, URZ ;  /* 0x0000000112077890 */ /* 0x000fc8000fffe0ff */
[----:B------:R-:W-:-:S04]  /*3530*/  UISETP.NE.AND UP0, UPT, UR7, 0x4, UPT ;  /* 0x000000040700788c */ /* 0x000fc8000bf05270 */
[----:B------:R-:W-:Y:S02]  /*3540*/  USEL UR8, URZ, 0x1, UP0 ;  /* 0x00000001ff087887 */ /* 0x000fe40008000000 */
[----:B------:R-:W-:-:S04]  /*3550*/  USEL UR7, UR7, URZ, UP0 ;  /* 0x000000ff07077287 */ /* 0x000fc80008000000 */
[----:B------:R-:W-:Y:S01]  /*3560*/  ULEA UR5, UR7, UR6, 0x3 ;  /* 0x0000000607057291 */ /* 0x000fe2000f8e18ff */
[----:B------:R-:W-:-:S04]  /*3570*/  LOP3.LUT R2, R11, UR8, RZ, 0x3c, !PT ;  /* 0x000000080b027c12 */ /* 0x000fc8000f8e3cff */
[----:B--2---:R-:W-:-:S04]  /*3580*/  SHF.L.U32 R3, R2, 0x1f, RZ ;  /* 0x0000001f02037819 */ /* 0x004fc800000006ff */
[----:B------:R-:W2:Y:S02]  /*3590*/  SYNCS.PHASECHK.TRANS64.TRYWAIT P0, [UR5], R3 ;  /* 0x00000003ff0075a7 */ /* 0x000ea40008001105 */
[----:B--2---:R-:W-:Y:S05]  /*35a0*/  @!P0 BRA `(.L_x_62) ;  /* 0x0000005c00f48947 */ /* 0x004fea0003800000 */
.L_x_150:
        /* <DEDUP_REMOVED lines=9> */
.L_x_152:
[----:B------:R-:W-:-:S04]  /*3640*/  UIADD3 UR7, UPT, UPT, UR7, 0x1, URZ ;  /* 0x0000000107077890 */ /* 0x000fc8000fffe0ff */
[----:B------:R-:W-:-:S04]  /*3650*/  UISETP.NE.AND UP0, UPT, UR7, 0x4, UPT ;  /* 0x000000040700788c */ /* 0x000fc8000bf05270 */
[----:B------:R-:W-:Y:S02]  /*3660*/  USEL UR5, URZ, 0x1, UP0 ;  /* 0x00000001ff057887 */ /* 0x000fe40008000000 */
[----:B------:R-:W-:-:S04]  /*3670*/  USEL UR7, UR7, URZ, UP0 ;  /* 0x000000ff07077287 */ /* 0x000fc80008000000 */
[----:B------:R-:W-:Y:S01]  /*3680*/  ULEA UR7, UR7, UR6, 0x3 ;  /* 0x0000000607077291 */ /* 0x000fe2000f8e18ff */
[----:B--2---:R-:W-:-:S04]  /*3690*/  LOP3.LUT R3, R2, UR5, RZ, 0x3c, !PT ;  /* 0x0000000502037c12 */ /* 0x004fc8000f8e3cff */
[----:B------:R-:W-:-:S04]  /*36a0*/  SHF.L.U32 R3, R3, 0x1f, RZ ;  /* 0x0000001f03037819 */ /* 0x000fc800000006ff */
[----:B------:R-:W2:Y:S02]  /*36b0*/  SYNCS.PHASECHK.TRANS64.TRYWAIT P0, [UR7], R3 ;  /* 0x00000003ff0075a7 */ /* 0x000ea40008001107 */
[----:B--2---:R-:W-:Y:S05]  /*36c0*/  @!P0 BRA `(.L_x_64) ;  /* 0x0000005c00dc8947 */ /* 0x004fea0003800000 */
.L_x_154:
[----:B------:R-:W-:Y:S01]  /*36d0*/  NOP ;  /* 0x0000000000007918 */ /* 0x000fe20000000000 */
[----:B--2---:R-:W2:Y:S01]  /*36e0*/  LDS R0, [UR4+0x14] ;  /* 0x00001404ff007984 */ /* 0x004ea20008000800 */
[----:B------:R-:W-:Y:S01]  /*36f0*/  ULOP3.LUT UR6, UR19, 0xffff, URZ, 0xc0, !UPT ;  /* 0x0000ffff13067892 */ /* 0x000fe2000f8ec0ff */
[----:B------:R-:W-:Y:S01]  /*3700*/  UMOV UR8, 0xffff ;  /* 0x0000ffff00087882 */ /* 0x000fe20000000000 */
[----:B------:R-:W-:Y:S02]  /*3710*/  UMOV UR5, 0x1 ;  /* 0x0000000100057882 */ /* 0x000fe40000000000 */
[----:B------:R-:W-:-:S04]  /*3720*/  USHF.R.U32.HI UR6, URZ, 0x5, UR6 ;  /* 0x00000005ff067899 */ /* 0x000fc80008011606 */
[----:B------:R-:W-:Y:S02]  /*3730*/  USHF.L.U32 UR8, UR8, UR6, URZ ;  /* 0x0000000608087299 */ /* 0x000fe400080006ff */
[----:B------:R-:W-:-:S04]  /*3740*/  USHF.L.U32 UR5, UR5, UR6, URZ ;  /* 0x0000000605057299 */ /* 0x000fc800080006ff */
[----:B--2---:R-:W-:-:S04]  /*3750*/  LOP3.LUT R0, R0, UR8, RZ, 0xc0, !PT ;  /* 0x0000000800007c12 */ /* 0x004fc8000f8ec0ff */
[----:B------:R-:W-:-:S13]  /*3760*/  ISETP.NE.AND P0, PT, R0, UR8, PT ;  /* 0x0000000800007c0c */ /* 0x000fda000bf05270 */
[----:B------:R-:W-:Y:S05]  /*3770*/  @P0 BRA `(.L_x_65) ;  /* 0x0000000000580947 */ /* 0x000fea0003800000 */
[----:B------:R-:W2:Y:S02]  /*3780*/  LDS R0, [UR4+0x18] ;  /* 0x00001804ff007984 */ /* 0x000ea40008000800 */
[----:B--2---:R-:W-:-:S04]  /*3790*/  LOP3.LUT R0, R0, UR5, RZ, 0xc0, !PT ;  /* 0x0000000500007c12 */ /* 0x004fc8000f8ec0ff */
[----:B------:R-:W-:-:S13]  /*37a0*/  ISETP.NE.AND P0, PT, R0, UR5, PT ;  /* 0x0000000500007c0c */ /* 0x000fda000bf05270 */
[----:B------:R-:W-:Y:S05]  /*37b0*/  @P0 BRA `(.L_x_66) ;  /* 0x00000000003c0947 */ /* 0x000fea0003800000 */
[----:B------:R-:W2:Y:S01]  /*37c0*/  S2R R2, SR_LANEID ;  /* 0x0000000000027919 */ /* 0x000ea20000000000 */
[----:B------:R-:W-:Y:S01]  /*37d0*/  ULOP3.LUT UR8, URZ, UR8, URZ, 0x33, !UPT ;  /* 0x00000008ff087292 */ /* 0x000fe2000f8e33ff */
[----:B------:R-:W-:Y:S01]  /*37e0*/  LOP3.LUT R4, RZ, UR5, RZ, 0x33, !PT ;  /* 0x00000005ff047c12 */ /* 0x000fe2000f8e33ff */
[----:B------:R-:W-:Y:S02]  /*37f0*/  VOTEU.ANY UR7, UPT, PT ;  /* 0x0000000000077886 */ /* 0x000fe400038e0100 */
[----:B------:R-:W-:Y:S01]  /*3800*/  UFLO.U32 UR7, UR7 ;  /* 0x00000007000772bd */ /* 0x000fe200080e0000 */
[----:B------:R-:W3:Y:S01]  /*3810*/  REDUX UR5, R4 ;  /* 0x00000000040573c4 */ /* 0x000ee20000000000 */
[----:B------:R-:W-:-:S06]  /*3820*/  IMAD.U32 R0, RZ, RZ, UR8 ;  /* 0x00000008ff007e24 */ /* 0x000fcc000f8e00ff */
[----:B------:R1:W-:Y:S01]  /*3830*/  UTCATOMSWS.AND URZ, UR8 ;  /* 0x0000000800ff79e3 */ /* 0x0003e20008000000 */
[----:B------:R-:W4:Y:S01]  /*3840*/  REDUX UR6, R0 ;  /* 0x00000000000673c4 */ /* 0x000f220000000000 */
[----:B--2---:R-:W-:Y:S01]  /*3850*/  ISETP.EQ.U32.AND P0, PT, R2, UR7, PT ;  /* 0x0000000702007c0c */ /* 0x004fe2000bf02070 */
[----:B---3--:R-:W-:Y:S01]  /*3860*/  IMAD.U32 R2, RZ, RZ, UR5 ;  /* 0x00000005ff027e24 */ /* 0x008fe2000f8e00ff */
[----:B----4-:R-:W-:-:S11]  /*3870*/  MOV R3, UR6 ;  /* 0x0000000600037c02 */ /* 0x010fd60008000f00 */
[----:B------:R1:W-:Y:S04]  /*3880*/  @P0 ATOMS.AND RZ, [UR4+0x14], R3 ;  /* 0x00001403ffff098c */ /* 0x0003e8000a800004 */
[----:B------:R1:W-:Y:S01]  /*3890*/  @P0 ATOMS.AND RZ, [UR4+0x18], R2 ;  /* 0x00001802ffff098c */ /* 0x0003e2000a800004 */
[----:B------:R-:W-:Y:S05]  /*38a0*/  BRA `(.L_x_67) ;  /* 0x0000000000147947 */ /* 0x000fea0003800000 */
.L_x_66:
[----:B------:R-:W-:Y:S02]  /*38b0*/  MOV R2, 0x38d0 ;  /* 0x000038d000027802 */ /* 0x000fe40000000f00 */
[----:B-1--45:R-:W-:Y:S05]  /*38c0*/  CALL.REL.NOINC `($__internal_0_$__cuda_sm10x_tcgen05_guardrail_trap_col_being_dealloced_not_returned_by_alloc) ;  /* 0x0000006000c07944 */ /* 0x032fea0003c00000 */
[----:B------:R-:W-:Y:S05]  /*38d0*/  BRA `(.L_x_67) ;  /* 0x0000000000087947 */ /* 0x000fea0003800000 */
.L_x_65:
[----:B------:R-:W-:Y:S02]  /*38e0*/  MOV R2, 0x3900 ;  /* 0x0000390000027802 */ /* 0x000fe40000000f00 */
[----:B-1--45:R-:W-:Y:S05]  /*38f0*/  CALL.REL.NOINC `($__internal_2_$__cuda_sm10x_tcgen05_guardrail_trap_unallocated_columns_being_dealloced) ;  /* 0x0000006000cc7944 */ /* 0x032fea0003c00000 */
.L_x_67:
[----:B------:R-:W-:Y:S01]  /*3900*/  NOP ;  /* 0x0000000000007918 */ /* 0x000fe20000000000 */
[----:B-1----:R-:W-:Y:S05]  /*3910*/  EXIT ;  /* 0x000000000000794d */ /* 0x002fea0003800000 */
.L_x_49:
[----:B------:R-:W-:-:S09]  /*3920*/  UISETP.NE.OR UP2, UPT, UR8, 0x3, !UP2 ;  /* 0x000000030800788c */ /* 0x000fd2000d745670 */
[----:B------:R-:W-:Y:S05]  /*3930*/  BRA.U UP2, `(.L_x_68) ;  /* 0x0000001102147547 */ /* 0x000fea000b800000 */
[----:B------:R-:W1:Y:S01]  /*3940*/  LDC R0, c[0x0][0xb30] ;  /* 0x0002cc00ff007b82 */ /* 0x000e620000000800 */
[----:B------:R-:W2:Y:S01]  /*3950*/  LDCU.64 UR8, c[0x0][0x888] ;  /* 0x00011100ff0877ac */ /* 0x000ea20008000a00 */
[----:B------:R-:W-:Y:S02]  /*3960*/  HFMA2 R29, -RZ, RZ, 0, 0 ;  /* 0x00000000ff1d7431 */ /* 0x000fe400000001ff */
[----:B------:R-:W-:Y:S01]  /*3970*/  IMAD.MOV.U32 R31, RZ, RZ, 0x1 ;  /* 0x00000001ff1f7424 */ /* 0x000fe200078e00ff */
[----:B------:R-:W-:Y:S01]  /*3980*/  MOV R23, 0x1000 ;  /* 0x0000100000177802 */ /* 0x000fe20000000f00 */
[----:B------:R-:W4:Y:S01]  /*3990*/  LDCU.64 UR4, c[0x0][0x890] ;  /* 0x00011200ff0477ac */ /* 0x000f220008000a00 */
[----:B------:R-:W-:Y:S01]  /*39a0*/  IMAD.MOV.U32 R30, RZ, RZ, RZ ;  /* 0x000000ffff1e7224 */ /* 0x000fe200078e00ff */
[----:B------:R-:W3:Y:S01]  /*39b0*/  LDC R19, c[0x0][0x370] ;  /* 0x0000dc00ff137b82 */ /* 0x000ee20000000800 */
[----:B------:R-:W-:Y:S01]  /*39c0*/  UMOV UR7, 0x400 ;  /* 0x0000040000077882 */ /* 0x000fe20000000000 */
[----:B------:R-:W-:-:S02]  /*39d0*/  UPLOP3.LUT UP1, UPT, UPT, UPT, UPT, 0x40, 0x4 ;  /* 0x000000000004789c */ /* 0x000fc40003f2e870 */
[----:B------:R-:W-:-:S04]  /*39e0*/  ULEA UR7, UR37, UR7, 0x18 ;  /* 0x0000000725077291 */ /* 0x000fc8000f8ec0ff */
[----:B------:R-:W3:Y:S01]  /*39f0*/  LDC R2, c[0x0][0xb0c] ;  /* 0x0002c300ff027b82 */ /* 0x000ee20000000800 */
[----:B------:R-:W-:Y:S02]  /*3a00*/  UIADD3 UR13, UPT, UPT, UR7, 0x68, URZ ;  /* 0x00000068070d7890 */ /* 0x000fe4000fffe0ff */
[----:B--2---:R-:W-:Y:S02]  /*3a10*/  UISETP.NE.U32.AND UP2, UPT, UR8, URZ, UPT ;  /* 0x000000ff0800728c */ /* 0x004fe4000bf45070 */
[----:B------:R-:W-:Y:S02]  /*3a20*/  UIADD3 UR33, UPT, UPT, UR7, 0x50, URZ ;  /* 0x0000005007217890 */ /* 0x000fe4000fffe0ff */
[----:B----4-:R-:W-:Y:S01]  /*3a30*/  UISETP.NE.U32.AND UP3, UPT, UR4, URZ, UPT ;  /* 0x000000ff0400728c */ /* 0x010fe2000bf65070 */
[----:B------:R-:W2:Y:S01]  /*3a40*/  LDC R18, c[0x0][0xb20] ;  /* 0x0002c800ff127b82 */ /* 0x000ea20000000800 */
[----:B-1----:R-:W-:Y:S01]  /*3a50*/  ISETP.NE.AND P1, PT, R0, 0x1, PT ;  /* 0x000000010000780c */ /* 0x002fe20003f25270 */
[----:B------:R-:W-:-:S02]  /*3a60*/  UISETP.NE.AND.EX UP2, UPT, UR9, URZ, UPT, UP2 ;  /* 0x000000ff0900728c */ /* 0x000fc4000bf45320 */
[----:B------:R-:W-:Y:S02]  /*3a70*/  UIADD3 UR25, UPT, UPT, UR7, 0x58, URZ ;  /* 0x0000005807197890 */ /* 0x000fe4000fffe0ff */
[----:B------:R-:W-:Y:S02]  /*3a80*/  UIADD3 UR17, UPT, UPT, UR7, 0x60, URZ ;  /* 0x0000006007117890 */ /* 0x000fe4000fffe0ff */
[----:B------:R-:W1:Y:S01]  /*3a90*/  LDC.64 R32, c[0x0][0x348] ;  /* 0x0000d200ff207b82 */ /* 0x000e620000000a00 */
[----:B------:R-:W-:Y:S02]  /*3aa0*/  UPRMT UR13, UR37, 0x654, UR13 ;  /* 0x00000654250d7896 */ /* 0x000fe4000800000d */
[----:B------:R-:W-:-:S05]  /*3ab0*/  UISETP.NE.AND.EX UP3, UPT, UR5, URZ, UPT, UP3 ;  /* 0x000000ff0500728c */ /* 0x000fca000bf65330 */
[----:B------:R-:W4:Y:S08]  /*3ac0*/  LDC.64 R16, c[0x0][0xb10] ;  /* 0x0002c400ff107b82 */ /* 0x000f300000000a00 */
[----:B------:R-:W1:Y:S08]  /*3ad0*/  LDC.64 R6, c[0x0][0xb18] ;  /* 0x0002c600ff067b82 */ /* 0x000e700000000a00 */
[----:B------:R-:W1:Y:S08]  /*3ae0*/  LDC.64 R4, c[0x0][0xb28] ;  /* 0x0002ca00ff047b82 */ /* 0x000e700000000a00 */
[----:B--23--:R-:W1:Y:S02]  /*3af0*/  LDC R22, c[0x0][0x374] ;  /* 0x0000dd00ff167b82 */ /* 0x00ce640000000800 */
.L_x_79:
[C---:B------:R-:W-:Y:S02]  /*3b00*/  LEA R0, R30.reuse, UR7, 0x3 ;  /* 0x000000071e007c11 */ /* 0x040fe4000f8e18ff */
[----:B------:R-:W-:Y:S02]  /*3b10*/  SHF.L.U32 R3, R29, 0x1f, RZ ;  /* 0x0000001f1d037819 */ /* 0x000fe400000006ff */
[----:B------:R-:W-:Y:S02]  /*3b20*/  LEA R24, R30, UR7, 0x4 ;  /* 0x000000071e187c11 */ /* 0x000fe4000f8e20ff */
[----:B--2---:R-:W2:Y:S02]  /*3b30*/  SYNCS.PHASECHK.TRANS64.TRYWAIT P0, [R0+URZ+0xa0], R3 ;  /* 0x0000a003000075a7 */ /* 0x004ea400080011ff */
[----:B--2---:R-:W-:Y:S05]  /*3b40*/  @!P0 BRA `(.L_x_69) ;  /* 0x0000005800d48947 */ /* 0x004fea0003800000 */
.L_x_155:
[----:B------:R-:W-:Y:S01]  /*3b50*/  ISETP.GE.AND P0, PT, R40, 0x1, PT ;  /* 0x000000012800780c */ /* 0x000fe20003f06270 */
[----:B------:R-:W3:Y:S01]  /*3b60*/  LDS.128 R24, [R24+0x130] ;  /* 0x0001300018187984 */ /* 0x000ee20000000c00 */
[----:B--2---:R-:W-:Y:S01]  /*3b70*/  VIADD R0, R0, 0xb0 ;  /* 0x000000b000007836 */ /* 0x004fe20000000000 */
[----:B------:R-:W-:Y:S01]  /*3b80*/  @!PT LDS RZ, [RZ] ;  /* 0x00000000fffff984 */ /* 0x000fe20000000800 */
[----:B------:R-:W-:Y:S01]  /*3b90*/  @!PT LDS RZ, [RZ] ;  /* 0x00000000fffff984 */ /* 0x000fe20000000800 */
[----:B------:R-:W-:Y:S01]  /*3ba0*/  @!PT LDS RZ, [RZ] ;  /* 0x00000000fffff984 */ /* 0x000fe20000000800 */
[----:B------:R-:W-:Y:S01]  /*3bb0*/  @!PT LDS RZ, [RZ] ;  /* 0x00000000fffff984 */ /* 0x000fe20000000800 */
[----:B------:R2:W-:Y:S06]  /*3bc0*/  MEMBAR.ALL.CTA ;  /* 0x0000000000007992 */ /* 0x0005ec0000008000 */
[----:B--2---:R-:W2:Y:S01]  /*3bd0*/  FENCE.VIEW.ASYNC.S ;  /* 0x00000000000073c6 */ /* 0x004ea20000000000 */
[----:B------:R-:W-:Y:S04]  /*3be0*/  PRMT R0, RZ, 0x654, R0 ;  /* 0x00000654ff007816 */ /* 0x000fe80000000000 */
[----:B--2---:R2:W-:Y:S01]  /*3bf0*/  SYNCS.ARRIVE.TRANS64.RED.A1T0 RZ, [R0+URZ], RZ ;  /* 0x000000ff00ff79a7 */ /* 0x0045e200081004ff */
[----:B---3--:R-:W-:Y:S11]  /*3c00*/  LOP3.LUT P3, RZ, R26, 0x1, RZ, 0xc0, !PT ;  /* 0x000000011aff7812 */ /* 0x008ff6000786c0ff */
[----:B------:R-:W-:Y:S02]  /*3c10*/  @!UPT UIADD3 URZ, UPT, UPT, URZ, URZ, URZ ;  /* 0x000000fffffff290 */ /* 0x000fe4000fffe0ff */
[----:B------:R-:W-:Y:S02]  /*3c20*/  @P3 MOV R13, R24 ;  /* 0x00000018000d3202 */ /* 0x000fe40000000f00 */
[----:B------:R-:W-:Y:S01]  /*3c30*/  @P3 LOP3.LUT R8, R25, 0xffff, RZ, 0xc0, !PT ;  /* 0x0000ffff19083812 */ /* 0x000fe200078ec0ff */
[----:B--2---:R-:W-:Y:S06]  /*3c40*/  @!P0 BRA `(.L_x_70) ;  /* 0x0000000000a48947 */ /* 0x004fec0003800000 */
[----:B-1----:R-:W-:Y:S01]  /*3c50*/  IMAD.HI.U32 R35, R22, R7, RZ ;  /* 0x0000000716237227 */ /* 0x002fe200078e00ff */
[----:B------:R-:W-:Y:S02]  /*3c60*/  ISETP.NE.AND P0, PT, R6, 0x1, PT ;  /* 0x000000010600780c */ /* 0x000fe40003f05270 */
[----:B------:R-:W-:Y:S01]  /*3c70*/  ISETP.NE.AND P2, PT, R40, 0x1, PT ;  /* 0x000000012800780c */ /* 0x000fe20003f45270 */
[----:B----4-:R-:W-:Y:S01]  /*3c80*/  IMAD.HI.U32 R34, R19, R16, RZ ;  /* 0x0000001013227227 */ /* 0x010fe200078e00ff */
[----:B------:R-:W-:Y:S02]  /*3c90*/  SHF.R.U32.HI R35, RZ, R18, R35 ;  /* 0x00000012ff237219 */ /* 0x000fe40000011623 */
[----:B------:R-:W-:Y:S01]  /*3ca0*/  ISETP.NE.AND P4, PT, R2, 0x1, PT ;  /* 0x000000010200780c */ /* 0x000fe20003f85270 */
[----:B------:R-:W-:Y:S01]  /*3cb0*/  IMAD.HI.U32 R36, R13, R16, RZ ;  /* 0x000000100d247227 */ /* 0x000fe200078e00ff */
[----:B------:R-:W-:Y:S02]  /*3cc0*/  SHF.R.U32.HI R34, RZ, R17, R34 ;  /* 0x00000011ff227219 */ /* 0x000fe40000011622 */
[----:B------:R-:W-:Y:S01]  /*3cd0*/  SEL R3, R22, R35, !P0 ;  /* 0x0000002316037207 */ /* 0x000fe20004000000 */
[C---:B------:R-:W-:Y:S01]  /*3ce0*/  IMAD.HI.U32 R35, R8.reuse, R7, RZ ;  /* 0x0000000708237227 */ /* 0x040fe200078e00ff */
[----:B------:R-:W-:Y:S02]  /*3cf0*/  SEL R11, R19, R34, !P4 ;  /* 0x00000022130b7207 */ /* 0x000fe40006000000 */
[----:B------:R-:W-:Y:S01]  /*3d00*/  SHF.R.U32.HI R36, RZ, R17, R36 ;  /* 0x00000011ff247219 */ /* 0x000fe20000011624 */
[----:B------:R-:W-:Y:S01]  /*3d10*/  IMAD.HI.U32 R38, R3, R4, RZ ;  /* 0x0000000403267227 */ /* 0x000fe200078e00ff */
[----:B------:R-:W-:Y:S03]  /*3d20*/  SHF.R.U32.HI R35, RZ, R18, R35 ;  /* 0x00000012ff237219 */ /* 0x000fe60000011623 */
[----:B------:R-:W-:Y:S01]  /*3d30*/  IMAD.HI.U32 R34, R11, R4, RZ ;  /* 0x000000040b227227 */ /* 0x000fe200078e00ff */
[----:B------:R-:W-:Y:S02]  /*3d40*/  @P2 SHF.R.U32.HI R3, RZ, R5, R38 ;  /* 0x00000005ff032219 */ /* 0x000fe40000011626 */
[----:B------:R-:W-:Y:S02]  /*3d50*/  SEL R9, R8, R35, !P0 ;  /* 0x0000002308097207 */ /* 0x000fe40004000000 */
[----:B------:R-:W-:Y:S01]  /*3d60*/  @P2 SHF.R.U32.HI R11, RZ, R5, R34 ;  /* 0x00000005ff0b2219 */ /* 0x000fe20000011622 */
[C---:B------:R-:W-:Y:S01]  /*3d70*/  IMAD R10, R40.reuse, R3, RZ ;  /* 0x00000003280a7224 */ /* 0x040fe200078e02ff */
[----:B------:R-:W-:Y:S01]  /*3d80*/  SEL R3, R13, R36, !P4 ;  /* 0x000000240d037207 */ /* 0x000fe20006000000 */
[C---:B------:R-:W-:Y:S03]  /*3d90*/  IMAD.HI.U32 R14, R9.reuse, R4, RZ ;  /* 0x00000004090e7227 */ /* 0x040fe600078e00ff */
[----:B------:R-:W-:Y:S01]  /*3da0*/  ISETP.GE.AND P0, PT, R9, R10, PT ;  /* 0x0000000a0900720c */ /* 0x000fe20003f06270 */
[C---:B------:R-:W-:Y:S01]  /*3db0*/  IMAD R12, R40.reuse, R11, RZ ;  /* 0x0000000b280c7224 */ /* 0x040fe200078e02ff */
[-C--:B------:R-:W-:Y:S04]  /*3dc0*/  SHF.R.U32.HI R14, RZ, R5.reuse, R14 ;  /* 0x00000005ff0e7219 */ /* 0x080fe8000001160e */
[----:B------:R-:W-:Y:S02]  /*3dd0*/  ISETP.GE.OR P0, PT, R3, R12, P0 ;  /* 0x0000000c0300720c */ /* 0x000fe40000706670 */
[----:B------:R-:W-:Y:S05]  /*3de0*/  SEL R15, R9, R14, !P2 ;  /* 0x0000000e090f7207 */ /* 0x000fea0005000000 */
[----:B------:R-:W-:Y:S04]  /*3df0*/  IMAD.MOV R14, RZ, RZ, -R15 ;  /* 0x000000ffff0e7224 */ /* 0x000fe800078e0a0f */
[----:B------:R-:W-:Y:S02]  /*3e00*/  IMAD R14, R40, R14, R9 ;  /* 0x0000000e280e7224 */ /* 0x000fe400078e0209 */
[C---:B------:R-:W-:Y:S05]  /*3e10*/  @!P0 IMAD.HI.U32 R10, R3.reuse, R4, RZ ;  /* 0x00000004030a8227 */ /* 0x040fea00078e00ff */
[----:B------:R-:W-:Y:S04]  /*3e20*/  @!P0 SHF.R.U32.HI R10, RZ, R5, R10 ;  /* 0x00000005ff0a8219 */ /* 0x000fe8000001160a */
[----:B------:R-:W-:Y:S01]  /*3e30*/  @!P0 SEL R0, R3, R10, !P2 ;  /* 0x0000000a03008207 */ /* 0x000fe20005000000 */
[----:B------:R-:W-:Y:S03]  /*3e40*/  IMAD.MOV R10, RZ, RZ, -R3 ;  /* 0x000000ffff0a7224 */ /* 0x000fe600078e0a03 */
[----:B------:R-:W-:Y:S01]  /*3e50*/  @!P0 IADD3 R15, PT, PT, R15, -R0, RZ ;  /* 0x800000000f0f8210 */ /* 0x000fe20007ffe0ff */
[----:B------:R-:W-:Y:S01]  /*3e60*/  @!P0 IMAD R0, R11, R14, R0 ;  /* 0x0000000e0b008224 */ /* 0x000fe200078e0200 */
[----:B------:R-:W-:Y:S01]  /*3e70*/  IADD3 R11, PT, PT, -R9, RZ, RZ ;  /* 0x000000ff090b7210 */ /* 0x000fe20007ffe1ff */
[----:B------:R-:W-:Y:S02]  /*3e80*/  IMAD R13, R2, R10, R13 ;  /* 0x0000000a020d7224 */ /* 0x000fe400078e020d */
[----:B------:R-:W-:Y:S02]  /*3e90*/  @!P0 IMAD R9, R15, R40, R3 ;  /* 0x000000280f098224 */ /* 0x000fe400078e0203 */
[----:B------:R-:W-:Y:S02]  /*3ea0*/  @!P0 IMAD.MOV.U32 R3, RZ, RZ, R0 ;  /* 0x000000ffff038224 */ /* 0x000fe400078e0000 */
[----:B------:R-:W-:Y:S02]  /*3eb0*/  IMAD R8, R6, R11, R8 ;  /* 0x0000000b06087224 */ /* 0x000fe400078e0208 */
[----:B------:R-:W-:Y:S02]  /*3ec0*/  IMAD R13, R3, R2, R13 ;  /* 0x00000002030d7224 */ /* 0x000fe400078e020d */
[----:B------:R-:W-:Y:S02]  /*3ed0*/  IMAD R8, R9, R6, R8 ;  /* 0x0000000609087224 */ /* 0x000fe400078e0208 */
.L_x_70:
[----:B------:R-:W-:Y:S05]  /*3ee0*/  BRA.U UP1, `(.L_x_71) ;  /* 0x0000000101107547 */ /* 0x000fea000b800000 */
[----:B------:R-:W-:Y:S04]  /*3ef0*/  MOV R0, UR6 ;  /* 0x0000000600007c02 */ /* 0x000fe80008000f00 */
[----:B------:R-:W-:Y:S04]  /*3f00*/  SHF.L.U32 R3, R0, 0x1f, RZ ;  /* 0x0000001f00037819 */ /* 0x000fe800000006ff */
[----:B------:R-:W2:Y:S02]  /*3f10*/  SYNCS.PHASECHK.TRANS64.TRYWAIT P0, [UR7+0x98], R3 ;  /* 0x00009803ff0075a7 */ /* 0x000ea40008001107 */
[----:B--2---:R-:W-:Y:S05]  /*3f20*/  @!P0 BRA `(.L_x_72) ;  /* 0x0000005400f08947 */ /* 0x004fea0003800000 */
.L_x_71:
[----:B------:R-:W-:Y:S02]  /*3f30*/  R2UR UR35, R21 ;  /* 0x00000000152372ca */ /* 0x000fe400000e0000 */
[----:B------:R-:W-:Y:S02]  /*3f40*/  R2UR UR34, R20 ;  /* 0x00000000142272ca */ /* 0x000fe400000e0000 */
[----:B------:R-:W-:Y:S02]  /*3f50*/  ISETP.NE.U32.AND P2, PT, RZ, UR4, PT ;  /* 0x00000004ff007c0c */ /* 0x000fe4000bf45070 */
[----:B------:R-:W-:Y:S02]  /*3f60*/  SHF.L.U32 R12, R31, 0x1f, RZ ;  /* 0x0000001f1f0c7819 */ /* 0x000fe400000006ff */
[----:B------:R-:W-:Y:S05]  /*3f70*/  ISETP.NE.AND.EX P2, PT, RZ, UR5, PT, P2 ;  /* 0x00000005ff007c0c */ /* 0x000fea000bf45320 */
[----:B------:R-:W-:Y:S02]  /*3f80*/  USHF.L.U32 UR35, UR35, 0x6, URZ ;  /* 0x0000000623237899 */ /* 0x000fe400080006ff */
[----:B------:R-:W-:Y:S01]  /*3f90*/  USHF.L.U32 UR34, UR34, 0x8, URZ ;  /* 0x0000000822227899 */ /* 0x000fe200080006ff */
[----:B------:R-:W-:Y:S11]  /*3fa0*/  BRA.U !UP3, `(.L_x_73) ;  /* 0x000000010b347547 */ /* 0x000ff6000b800000 */
[----:B------:R-:W-:Y:S01]  /*3fb0*/  UPLOP3.LUT UP0, UPT, UPT, UPT, UP2, 0x80, 0x8 ;  /* 0x000000000008789c */ /* 0x000fe20003f0f020 */
[----:B--2---:R-:W-:Y:S02]  /*3fc0*/  HFMA2 R0, -RZ, RZ, 0, 5.9604644775390625e-08 ;  /* 0x00000001ff007431 */ /* 0x004fe400000001ff */
[----:B------:R-:W-:Y:S03]  /*3fd0*/  IMAD.MOV.U32 R91, RZ, RZ, 0x1 ;  /* 0x00000001ff5b7424 */ /* 0x000fe600078e00ff */
[----:B------:R-:W-:Y:S05]  /*3fe0*/  PLOP3.LUT P0, PT, PT, PT, UP0, 0x80, 0x8 ;  /* 0x000000000008781c */ /* 0x000fea0003f0f008 */
[----:B------:R-:W2:Y:S01]  /*3ff0*/  @UP0 LDCU.64 UR10, c[0x0][0x888] ;  /* 0x00011100ff0a07ac */ /* 0x000ea20008000a00 */
[----:B------:R-:W-:Y:S07]  /*4000*/  @UP0 UIMAD UR8, UR36, UR4, URZ ;  /* 0x00000004240802a4 */ /* 0x000fee000f8e02ff */
[----:B------:R-:W-:Y:S01]  /*4010*/  @!P0 PRMT R91, R0, 0x7610, R91 ;  /* 0x00007610005b8816 */ /* 0x000fe2000000005b */
[----:B--2---:R-:W-:Y:S03]  /*4020*/  @UP0 UIMAD.WIDE UR10, UR8, 0x4, UR10 ;  /* 0x00000004080a08a5 */ /* 0x004fe6000f8e020a */
[----:B------:R-:W2:Y:S03]  /*4030*/  @!UP0 LDCU UR8, c[0x0][0x880] ;  /* 0x00011000ff0887ac */ /* 0x000ea60008000800 */
[----:B------:R-:W-:Y:S01]  /*4040*/  IMAD.U32 R10, RZ, RZ, UR10 ;  /* 0x0000000aff0a7e24 */ /* 0x000fe2000f8e00ff */
[----:B------:R-:W-:Y:S05]  /*4050*/  MOV R11, UR11 ;  /* 0x0000000b000b7c02 */ /* 0x000fea0008000f00 */
[----:B-----5:R3:W5:Y:S02]  /*4060*/  @P0 LDG.E R50, desc[UR46][R10.64] ;  /* 0x0000002e0a320981 */ /* 0x020764000c1e1900 */
[----:B--23--:R-:W-:Y:S07]  /*4070*/  @!P0 IMAD.U32 R50, RZ, RZ, UR8 ;  /* 0x00000008ff328e24 */ /* 0x00cfee000f8e00ff */
.L_x_73:
[----:B-----5:R-:W-:Y:S01]  /*4080*/  @!P2 ISETP.EQ.AND P0, PT, R50, RZ, PT ;  /* 0x000000ff3200a20c */ /* 0x020fe20003f02270 */
[----:B------:R-:W-:Y:S01]  /*4090*/  @!UPT UIADD3 URZ, UPT, UPT, URZ, URZ, URZ ;  /* 0x000000fffffff290 */ /* 0x000fe2000fffe0ff */
[----:B------:R-:W-:Y:S11]  /*40a0*/  @!P2 BRA `(.L_x_74) ;  /* 0x000000000014a947 */ /* 0x000ff60003800000 */
[----:B------:R-:W-:Y:S02]  /*40b0*/  LOP3.LUT P2, RZ, R91, 0xff, RZ, 0xc0, !PT ;  /* 0x000000ff5bff7812 */ /* 0x000fe4000784c0ff */
[----:B------:R-:W-:Y:S04]  /*40c0*/  PLOP3.LUT P0, PT, PT, PT, UP0, 0x80, 0x8 ;  /* 0x000000000008781c */ /* 0x000fe80003f0f008 */
[----:B------:R-:W-:Y:S07]  /*40d0*/  PLOP3.LUT P0, PT, P0, PT, PT, 0x8, 0x80 ;  /* 0x000000000080781c */ /* 0x000fee000070e170 */
[----:B------:R-:W-:Y:S11]  /*40e0*/  @P2 ISETP.EQ.AND P0, PT, R50, RZ, PT ;  /* 0x000000ff3200220c */ /* 0x000ff60003f02270 */
[----:B------:R-:W-:Y:S02]  /*40f0*/  @!UPT UIADD3 URZ, UPT, UPT, URZ, URZ, URZ ;  /* 0x000000fffffff290 */ /* 0x000fe4000fffe0ff */
.L_x_74:
[----:B------:R-:W3:Y:S01]  /*4100*/  SYNCS.PHASECHK.TRANS64.TRYWAIT P2, [UR7+0x70], R12 ;  /* 0x0000700cff0075a7 */ /* 0x000ee20008041107 */
[----:B------:R-:W-:Y:S04]  /*4110*/  ELECT P4, URZ, PT ;  /* 0x0000000000ff782f */ /* 0x000fe80003880000 */
[----:B------:R-:W-:Y:S11]  /*4120*/  PLOP3.LUT P4, PT, P0, P4, PT, 0xf2, 0x2f ;  /* 0x00000000002f781c */ /* 0x000ff60000789e72 */
[----:B------:R-:W-:Y:S02]  /*4130*/  @!UPT UIADD3 URZ, UPT, UPT, URZ, URZ, URZ ;  /* 0x000000fffffff290 */ /* 0x000fe4000fffe0ff */
[----:B-1----:R-:W-:Y:S05]  /*4140*/  @!P4 IADD3 R9, P0, PT, R32, 0x580, RZ ;  /* 0x000005802009c810 */ /* 0x002fea0007f1e0ff */
[----:B--2---:R-:W-:Y:S01]  /*4150*/  @!P4 IMAD.X R0, RZ, RZ, R33, P0 ;  /* 0x000000ffff00c224 */ /* 0x004fe200000e0621 */
[----:B---3--:R-:W-:Y:S07]  /*4160*/  @!P2 BRA `(.L_x_75) ;  /* 0x000000540078a947 */ /* 0x008fee0003800000 */
.L_x_158:
[----:B------:R-:W-:Y:S01]  /*4170*/  @!P4 R2UR UR8, R0 ;  /* 0x000000000008c2ca */ /* 0x000fe200000e0000 */
[----:B------:R-:W-:Y:S01]  /*4180*/  VOTEU.ALL UP1, P4 ;  /* 0x0000000000ff7886 */ /* 0x000fe20002020000 */
[----:B------:R-:W-:Y:S01]  /*4190*/  @!P4 R2UR UR9, R9 ;  /* 0x000000000909c2ca */ /* 0x000fe200000e0000 */
[----:B------:R-:W-:Y:S01]  /*41a0*/  @!P4 IMAD.MOV.U32 R0, RZ, RZ, 0x1000 ;  /* 0x00001000ff00c424 */ /* 0x000fe200078e00ff */
[----:B------:R-:W-:Y:S01]  /*41b0*/  UMOV UR10, 0x0 ;  /* 0x00000000000a7882 */ /* 0x000fe20000000000 */
[----:B------:R-:W-:Y:S01]  /*41c0*/  UMOV UR11, 0x10000000 ;  /* 0x10000000000b7882 */ /* 0x000fe20000000000 */
[----:B------:R-:W-:Y:S01]  /*41d0*/  @!UP1 UIADD3 UR32, UPT, UPT, UR7, 0x200, URZ ;  /* 0x0000020007209890 */ /* 0x000fe2000fffe0ff */
[----:B------:R-:W-:Y:S01]  /*41e0*/  @!P4 IADD3 R9, P0, PT, R32, 0x580, RZ ;  /* 0x000005802009c810 */ /* 0x000fe20007f1e0ff */
[----:B------:R-:W-:Y:S05]  /*41f0*/  VOTEU.ALL UP1, P4 ;  /* 0x0000000000ff7886 */ /* 0x000fea0002020000 */
[----:B------:R-:W-:Y:S01]  /*4200*/  IMAD.U32 R11, RZ, RZ, UR8 ;  /* 0x00000008ff0b7e24 */ /* 0x000fe2000f8e00ff */
[----:B------:R-:W-:Y:S01]  /*4210*/  UPRMT UR8, UR37, 0x654, UR33 ;  /* 0x0000065425087896 */ /* 0x000fe20008000021 */
[----:B------:R-:W-:Y:S03]  /*4220*/  IMAD.U32 R10, RZ, RZ, UR9 ;  /* 0x00000009ff0a7e24 */ /* 0x000fe6000f8e00ff */
[----:B------:R-:W-:Y:S02]  /*4230*/  @!P4 R2UR UR15, R11 ;  /* 0x000000000b0fc2ca */ /* 0x000fe400000e0000 */
[----:B------:R-:W-:Y:S11]  /*4240*/  @!P4 R2UR UR14, R10 ;  /* 0x000000000a0ec2ca */ /* 0x000ff600000e0000 */
[----:B------:R-:W-:Y:S02]  /*4250*/  @!UPT UIADD3 URZ, UPT, UPT, URZ, URZ, URZ ;  /* 0x000000fffffff290 */ /* 0x000fe4000fffe0ff */
[----:B------:R2:W-:Y:S01]  /*4260*/  @!UP1 UTMALDG.3D [UR32], [UR14], desc[UR10] ;  /* 0x00000a200e0095b4 */ /* 0x0005e20008011000 */
[----:B------:R3:W-:Y:S01]  /*4270*/  @!P4 SYNCS.ARRIVE.TRANS64.RED.A0TR RZ, [UR7+0x50], R0 ;  /* 0x00005000ffffc9a7 */ /* 0x0007e20008300407 */
[----:B------:R-:W-:Y:S01]  /*4280*/  SYNCS.ARRIVE.TRANS64.RED.A1T0 RZ, [UR8], RZ ;  /* 0x000000ffffff79a7 */ /* 0x000fe20008100408 */
[----:B---3--:R-:W-:Y:S01]  /*4290*/  @!P4 IMAD.X R0, RZ, RZ, R33, P0 ;  /* 0x000000ffff00c224 */ /* 0x008fe200000e0621 */
[----:B------:R-:W3:Y:S02]  /*42a0*/  SYNCS.PHASECHK.TRANS64.TRYWAIT P2, [UR7+0x78], R12 ;  /* 0x0000780cff0075a7 */ /* 0x000ee40008041107 */
[----:B--23--:R-:W-:Y:S05]  /*42b0*/  @!P2 BRA `(.L_x_76) ;  /* 0x00000054003ca947 */ /* 0x00cfea0003800000 */
.L_x_160:
        /* <DEDUP_REMOVED lines=8> */
[----:B------:R-:W-:Y:S01]  /*4340*/  @!UP1 UIADD3 UR24, UPT, UPT, UR7, 0x1200, URZ ;  /* 0x0000120007189890 */ /* 0x000fe2000fffe0ff */
[----:B------:R-:W-:Y:S01]  /*4350*/  VOTEU.ALL UP1, P4 ;  /* 0x0000000000ff7886 */ /* 0x000fe20002020000 */
[----:B------:R-:W-:Y:S01]  /*4360*/  UMOV UR27, UR35 ;  /* 0x00000023001b7c82 */ /* 0x000fe20008000000 */
[----:B------:R-:W-:Y:S02]  /*4370*/  UMOV UR28, UR36 ;  /* 0x00000024001c7c82 */ /* 0x000fe40008000000 */
[----:B------:R-:W-:Y:S01]  /*4380*/  IMAD.U32 R11, RZ, RZ, UR8 ;  /* 0x00000008ff0b7e24 */ /* 0x000fe2000f8e00ff */
[----:B------:R-:W-:Y:S01]  /*4390*/  UPRMT UR8, UR37, 0x654, UR25 ;  /* 0x0000065425087896 */ /* 0x000fe20008000019 */
[----:B------:R-:W-:Y:S02]  /*43a0*/  IMAD.U32 R10, RZ, RZ, UR9 ;  /* 0x00000009ff0a7e24 */ /* 0x000fe4000f8e00ff */
[----:B------:R-:W-:Y:S01]  /*43b0*/  @!P4 IMAD.X R20, RZ, RZ, R33, P0 ;  /* 0x000000ffff14c224 */ /* 0x000fe200000e0621 */
[----:B------:R-:W-:Y:S02]  /*43c0*/  @!P4 R2UR UR15, R11 ;  /* 0x000000000b0fc2ca */ /* 0x000fe400000e0000 */
[----:B------:R-:W-:Y:S11]  /*43d0*/  @!P4 R2UR UR14, R10 ;  /* 0x000000000a0ec2ca */ /* 0x000ff600000e0000 */
[----:B------:R-:W-:Y:S02]  /*43e0*/  @!UPT UIADD3 URZ, UPT, UPT, URZ, URZ, URZ ;  /* 0x000000fffffff290 */ /* 0x000fe4000fffe0ff */
[----:B------:R2:W-:Y:S01]  /*43f0*/  @!UP1 UTMALDG.3D [UR24], [UR14], desc[UR10] ;  /* 0x00000a180e0095b4 */ /* 0x0005e20008011000 */
[----:B------:R2:W-:Y:S01]  /*4400*/  @!P4 SYNCS.ARRIVE.TRANS64.RED.A0TR RZ, [UR7+0x58], R0 ;  /* 0x00005800ffffc9a7 */ /* 0x0005e20008300407 */
[----:B------:R-:W-:Y:S01]  /*4410*/  SYNCS.ARRIVE.TRANS64.RED.A1T0 RZ, [UR8], RZ ;  /* 0x000000ffffff79a7 */ /* 0x000fe20008100408 */
[----:B------:R-:W3:Y:S02]  /*4420*/  SYNCS.PHASECHK.TRANS64.TRYWAIT P2, [UR7+0x80], R12 ;  /* 0x0000800cff0075a7 */ /* 0x000ee40008041107 */
[----:B--23--:R-:W-:Y:S05]  /*4430*/  @!P2 BRA `(.L_x_77) ;  /* 0x0000005000f4a947 */ /* 0x00cfea0003800000 */
.L_x_162:
[----:B------:R-:W2:Y:S01]  /*4440*/  LDC.64 R14, c[0x0][0xb10] ;  /* 0x0002c400ff0e7b82 */ /* 0x000ea20000000a00 */
[----:B------:R-:W-:Y:S01]  /*4450*/  @!P4 R2UR UR8, R20 ;  /* 0x000000001408c2ca */ /* 0x000fe200000e0000 */
[----:B------:R-:W-:Y:S01]  /*4460*/  VOTEU.ALL UP1, P4 ;  /* 0x0000000000ff7886 */ /* 0x000fe20002020000 */
[----:B------:R-:W-:Y:S01]  /*4470*/  @!P4 R2UR UR9, R21 ;  /* 0x000000001509c2ca */ /* 0x000fe200000e0000 */
[----:B------:R-:W-:Y:S01]  /*4480*/  UMOV UR10, 0x0 ;  /* 0x00000000000a7882 */ /* 0x000fe20000000000 */
[----:B------:R-:W-:Y:S03]  /*4490*/  UMOV UR11, 0x10000000 ;  /* 0x10000000000b7882 */ /* 0x000fe60000000000 */
[----:B------:R-:W3:Y:S01]  /*44a0*/  LDC.64 R10, c[0x0][0xb18] ;  /* 0x0002c600ff0a7b82 */ /* 0x000ee20000000a00 */
[----:B------:R-:W-:Y:S01]  /*44b0*/  @!UP1 UIADD3 UR18, UPT, UPT, UR34, 0x80, URZ ;  /* 0x0000008022129890 */ /* 0x000fe2000fffe0ff */
[----:B------:R-:W-:Y:S01]  /*44c0*/  @P3 SHF.R.U32.HI R28, RZ, 0x10, R25 ;  /* 0x00000010ff1c3819 */ /* 0x000fe20000011619 */
[----:B------:R-:W-:Y:S01]  /*44d0*/  @!UP1 UIADD3 UR16, UPT, UPT, UR7, 0x2200, URZ ;  /* 0x0000220007109890 */ /* 0x000fe2000fffe0ff */
[----:B------:R-:W-:Y:S01]  /*44e0*/  VIADD R30, R30, 0x1 ;  /* 0x000000011e1e7836 */ /* 0x000fe20000000000 */
[----:B------:R-:W-:Y:S03]  /*44f0*/  VOTEU.ALL UP1, P4 ;  /* 0x0000000000ff7886 */ /* 0x000fe60002020000 */
[----:B------:R-:W5:Y:S01]  /*4500*/  @!P1 LDC R0, c[0x0][0xb20] ;  /* 0x0002c800ff009b82 */ /* 0x000f620000000800 */
[----:B------:R-:W-:Y:S01]  /*4510*/  UMOV UR19, UR35 ;  /* 0x0000002300137c82 */ /* 0x000fe20008000000 */
[----:B------:R-:W-:Y:S01]  /*4520*/  IMAD.U32 R21, RZ, RZ, UR8 ;  /* 0x00000008ff157e24 */ /* 0x000fe2000f8e00ff */
[----:B------:R-:W-:Y:S05]  /*4530*/  UMOV UR20, UR36 ;  /* 0x0000002400147c82 */ /* 0x000fea0008000000 */
[----:B-1----:R-:W1:Y:S01]  /*4540*/  @!P1 LDC R3, c[0x0][0xb0c] ;  /* 0x0002c300ff039b82 */ /* 0x002e620000000800 */
[----:B------:R-:W-:Y:S01]  /*4550*/  IMAD.U32 R20, RZ, RZ, UR9 ;  /* 0x00000009ff147e24 */ /* 0x000fe2000f8e00ff */
[----:B------:R-:W-:Y:S01]  /*4560*/  UPRMT UR8, UR37, 0x654, UR17 ;  /* 0x0000065425087896 */ /* 0x000fe20008000011 */
[----:B------:R-:W-:Y:S03]  /*4570*/  @!P4 R2UR UR15, R21 ;  /* 0x00000000150fc2ca */ /* 0x000fe600000e0000 */
[----:B------:R-:W-:Y:S01]  /*4580*/  @!P4 R2UR UR14, R20 ;  /* 0x00000000140ec2ca */ /* 0x000fe200000e0000 */
[----:B------:R-:W-:Y:S11]  /*4590*/  @!P4 IMAD.MOV.U32 R20, RZ, RZ, 0x1000 ;  /* 0x00001000ff14c424 */ /* 0x000ff600078e00ff */
[----:B------:R-:W-:Y:S01]  /*45a0*/  @!UPT UIADD3 URZ, UPT, UPT, URZ, URZ, URZ ;  /* 0x000000fffffff290 */ /* 0x000fe2000fffe0ff */
[----:B------:R1:W-:Y:S01]  /*45b0*/  @!UP1 UTMALDG.3D [UR16], [UR14], desc[UR10] ;  /* 0x00000a100e0095b4 */ /* 0x0003e20008011000 */
[----:B------:R1:W-:Y:S02]  /*45c0*/  @!P4 SYNCS.ARRIVE.TRANS64.RED.A0TR RZ, [UR7+0x60], R20 ;  /* 0x00006014ffffc9a7 */ /* 0x0003e40008300407 */
[----:B-1----:R-:W-:Y:S01]  /*45d0*/  @!P1 ISETP.NE.AND P2, PT, R3, 0x1, PT ;  /* 0x000000010300980c */ /* 0x002fe20003f45270 */
[C---:B--2---:R-:W-:Y:S01]  /*45e0*/  @!P1 IMAD.HI.U32 R14, R13.reuse, R14, RZ ;  /* 0x0000000e0d0e9227 */ /* 0x044fe200078e00ff */
[----:B---3--:R-:W-:Y:S03]  /*45f0*/  @!P1 ISETP.NE.AND P0, PT, R10, 0x1, PT ;  /* 0x000000010a00980c */ /* 0x008fe60003f05270 */
[C---:B------:R-:W-:Y:S01]  /*4600*/  @!P1 IMAD.HI.U32 R11, R8.reuse, R11, RZ ;  /* 0x0000000b080b9227 */ /* 0x040fe200078e00ff */
[----:B------:R-:W-:Y:S04]  /*4610*/  @!P1 SHF.R.U32.HI R14, RZ, R15, R14 ;  /* 0x0000000fff0e9219 */ /* 0x000fe8000001160e */
[----:B-----5:R-:W-:Y:S01]  /*4620*/  @!P1 SHF.R.U32.HI R9, RZ, R0, R11 ;  /* 0x00000000ff099219 */ /* 0x020fe2000001160b */
[----:B------:R-:W-:Y:S01]  /*4630*/  SYNCS.ARRIVE.TRANS64.RED.A1T0 RZ, [UR8], RZ ;  /* 0x000000ffffff79a7 */ /* 0x000fe20008100408 */
[----:B------:R-:W-:Y:S02]  /*4640*/  @!P1 SEL R14, R13, R14, !P2 ;  /* 0x0000000e0d0e9207 */ /* 0x000fe40005000000 */
[----:B------:R-:W-:Y:S01]  /*4650*/  @!P1 SEL R9, R8, R9, !P0 ;  /* 0x0000000908099207 */ /* 0x000fe20004000000 */
[----:B------:R-:W1:Y:S04]  /*4660*/  SYNCS.PHASECHK.TRANS64.TRYWAIT P5, [UR7+0x88], R12 ;  /* 0x0000880cff0075a7 */ /* 0x000e6800080a1107 */
[----:B------:R-:W-:Y:S02]  /*4670*/  @!P1 IMAD.IADD R0, R9, 0x1, -R14 ;  /* 0x0000000109009824 */ /* 0x000fe400078e0a0e */
[----:B------:R-:W-:Y:S02]  /*4680*/  @!P1 IMAD.IADD R9, R14, 0x1, -R9 ;  /* 0x000000010e099824 */ /* 0x000fe400078e0a09 */
[----:B------:R-:W-:Y:S02]  /*4690*/  @!P1 IMAD R13, R0, R3, R13 ;  /* 0x00000003000d9224 */ /* 0x000fe400078e020d */
[----:B------:R-:W-:Y:S01]  /*46a0*/  @!P1 IMAD R8, R9, R10, R8 ;  /* 0x0000000a09089224 */ /* 0x000fe200078e0208 */
[----:B-1----:R-:W-:Y:S06]  /*46b0*/  @!P5 BRA `(.L_x_78) ;  /* 0x00000050006cd947 */ /* 0x002fec0003800000 */
.L_x_164:
[----:B-1----:R-:W-:Y:S01]  /*46c0*/  @!P4 IADD3 R3, P0, PT, R32, 0x580, RZ ;  /* 0x000005802003c810 */ /* 0x002fe20007f1e0ff */
[----:B------:R-:W-:Y:S01]  /*46d0*/  VOTEU.ALL UP1, P4 ;  /* 0x0000000000ff7886 */ /* 0x000fe20002020000 */
[----:B------:R-:W-:Y:S01]  /*46e0*/  UMOV UR18, 0x0 ;  /* 0x0000000000127882 */ /* 0x000fe20000000000 */
[----:B------:R-:W-:Y:S01]  /*46f0*/  UMOV UR19, 0x10000000 ;  /* 0x1000000000137882 */ /* 0x000fe20000000000 */
[----:B------:R-:W-:Y:S01]  /*4700*/  @!P4 R2UR UR9, R3 ;  /* 0x000000000309c2ca */ /* 0x000fe200000e0000 */
[----:B------:R-:W-:Y:S01]  /*4710*/  @!P4 IMAD.X R0, RZ, RZ, R33, P0 ;  /* 0x000000ffff00c224 */ /* 0x000fe200000e0621 */
[----:B------:R-:W-:Y:S01]  /*4720*/  @!UP1 UIADD3 UR10, UPT, UPT, UR34, 0xc0, URZ ;  /* 0x000000c0220a9890 */ /* 0x000fe2000fffe0ff */
[----:B------:R-:W-:Y:S01]  /*4730*/  ISETP.NE.AND P0, PT, R30, 0x2, PT ;  /* 0x000000021e00780c */ /* 0x000fe20003f05270 */
[----:B------:R-:W-:Y:S01]  /*4740*/  UMOV UR11, UR35 ;  /* 0x00000023000b7c82 */ /* 0x000fe20008000000 */
[----:B------:R-:W-:Y:S01]  /*4750*/  UMOV UR12, UR36 ;  /* 0x00000024000c7c82 */ /* 0x000fe20008000000 */
[----:B------:R-:W-:Y:S01]  /*4760*/  @!P4 R2UR UR8, R0 ;  /* 0x000000000008c2ca */ /* 0x000fe200000e0000 */
[----:B------:R-:W-:Y:S01]  /*4770*/  IMAD.IADD R20, R8, 0x1, R83 ;  /* 0x0000000108147824 */ /* 0x000fe200078e0253 */
[----:B------:R-:W-:Y:S01]  /*4780*/  @P3 R2UR UR36, R28 ;  /* 0x000000001c2432ca */ /* 0x000fe200000e0000 */
[----:B------:R-:W-:Y:S01]  /*4790*/  IMAD.IADD R21, R13, 0x1, R90 ;  /* 0x000000010d157824 */ /* 0x000fe200078e025a */
[----:B------:R-:W-:Y:S02]  /*47a0*/  SEL R0, RZ, 0x1, P0 ;  /* 0x00000001ff007807 */ /* 0x000fe40000000000 */
[----:B------:R-:W-:Y:S01]  /*47b0*/  LOP3.LUT R31, R31, 0x1, RZ, 0x3c, !PT ;  /* 0x000000011f1f7812 */ /* 0x000fe200078e3cff */
[----:B------:R-:W-:Y:S01]  /*47c0*/  IMAD.U32 R10, RZ, RZ, UR9 ;  /* 0x00000009ff0a7e24 */ /* 0x000fe2000f8e00ff */
[----:B------:R-:W-:Y:S01]  /*47d0*/  @!UP1 UIADD3 UR9, UPT, UPT, UR7, 0x68, URZ ;  /* 0x0000006807099890 */ /* 0x000fe2000fffe0ff */
[----:B------:R-:W-:Y:S02]  /*47e0*/  LOP3.LUT R29, R29, R0, RZ, 0x3c, !PT ;  /* 0x000000001d1d7212 */ /* 0x000fe400078e3cff */
[----:B------:R-:W-:Y:S02]  /*47f0*/  SEL R30, R30, RZ, P0 ;  /* 0x000000ff1e1e7207 */ /* 0x000fe40000000000 */
[----:B------:R-:W-:Y:S01]  /*4800*/  IMAD.U32 R11, RZ, RZ, UR8 ;  /* 0x00000008ff0b7e24 */ /* 0x000fe2000f8e00ff */
[----:B------:R-:W-:Y:S01]  /*4810*/  @!P4 R2UR UR14, R10 ;  /* 0x000000000a0ec2ca */ /* 0x000fe200000e0000 */
[----:B------:R-:W-:Y:S01]  /*4820*/  @!UP1 UIADD3 UR8, UPT, UPT, UR7, 0x3200, URZ ;  /* 0x0000320007089890 */ /* 0x000fe2000fffe0ff */
[----:B------:R-:W-:Y:S02]  /*4830*/  VOTEU.ALL UP1, P4 ;  /* 0x0000000000ff7886 */ /* 0x000fe40002020000 */
[----:B------:R-:W-:Y:S11]  /*4840*/  @!P4 R2UR UR15, R11 ;  /* 0x000000000b0fc2ca */ /* 0x000ff600000e0000 */
[----:B------:R-:W-:Y:S02]  /*4850*/  @!UPT UIADD3 URZ, UPT, UPT, URZ, URZ, URZ ;  /* 0x000000fffffff290 */ /* 0x000fe4000fffe0ff */
[----:B------:R2:W-:Y:S01]  /*4860*/  @!UP1 UTMALDG.3D [UR8], [UR14], desc[UR18] ;  /* 0x000012080e0095b4 */ /* 0x0005e20008011000 */
[----:B------:R2:W-:Y:S01]  /*4870*/  @!P4 SYNCS.ARRIVE.TRANS64.RED.A0TR RZ, [UR7+0x68], R23 ;  /* 0x00006817ffffc9a7 */ /* 0x0005e20008300407 */
[----:B------:R-:W-:Y:S01]  /*4880*/  UPLOP3.LUT UP1, UPT, UPT, UPT, UPT, 0x80, 0x8 ;  /* 0x000000000008789c */ /* 0x000fe20003f2f070 */
[----:B------:R-:W-:Y:S01]  /*4890*/  SYNCS.ARRIVE.TRANS64.RED.A1T0 RZ, [UR13], RZ ;  /* 0x000000ffffff79a7 */ /* 0x000fe2000810040d */
[----:B------:R-:W-:Y:S09]  /*48a0*/  @P3 BRA `(.L_x_79) ;  /* 0xfffffff000943947 */ /* 0x000ff2000383ffff */
[----:B------:R-:W-:-:S04]  /*48b0*/  SHF.L.U32 R3, R31, 0x1f, RZ ;  /* 0x0000001f1f037819 */ /* 0x000fc800000006ff */
[----:B------:R-:W1:Y:S02]  /*48c0*/  SYNCS.PHASECHK.TRANS64.TRYWAIT P0, [UR7+0x70], R3 ;  /* 0x00007003ff0075a7 */ /* 0x000e640008001107 */
[----:B-1----:R-:W-:Y:S05]  /*48d0*/  @!P0 BRA `(.L_x_80) ;  /* 0x0000004c00fc8947 */ /* 0x002fea0003800000 */
.L_x_166:
[----:B------:R-:W3:Y:S02]  /*48e0*/  SYNCS.PHASECHK.TRANS64.TRYWAIT P0, [UR7+0x78], R3 ;  /* 0x00007803ff0075a7 */ /* 0x000ee40008001107 */
[----:B---3--:R-:W-:Y:S05]  /*48f0*/  @!P0 BRA `(.L_x_81) ;  /* 0x00000050000c8947 */ /* 0x008fea0003800000 */
.L_x_168:
[----:B------:R-:W3:Y:S02]  /*4900*/  SYNCS.PHASECHK.TRANS64.TRYWAIT P0, [UR7+0x80], R3 ;  /* 0x00008003ff0075a7 */ /* 0x000ee40008001107 */
[----:B---3--:R-:W-:Y:S05]  /*4910*/  @!P0 BRA `(.L_x_82) ;  /* 0x00000050001c8947 */ /* 0x008fea0003800000 */
.L_x_170:
[----:B-1----:R-:W-:-:S07]  /*4920*/  MOV R0, UR7 ;  /* 0x0000000700007c02 */ /* 0x002fce0008000f00 */
.L_x_83:
[----:B-1----:R-:W-:-:S04]  /*4930*/  SHF.L.U32 R3, R31, 0x1f, RZ ;  /* 0x0000001f1f037819 */ /* 0x002fc800000006ff */
[----:B------:R1:W3:Y:S03]  /*4940*/  SYNCS.PHASECHK.TRANS64.TRYWAIT P0, [R0+URZ+0x88], R3 ;  /* 0x00008803000075a7 */ /* 0x0002e600080011ff */
[----:B---3--:R-:W-:Y:S05]  /*4950*/  @!P0 NANOSLEEP.SYNCS 0x989680 ;  /* 0x009896800000895d */ /* 0x008fea0003900000 */
[----:B------:R-:W3:Y:S02]  /*4960*/  @!P0 SYNCS.PHASECHK.TRANS64 P0, [R0+URZ+0x88], R3 ;  /* 0x00008803000085a7 */ /* 0x000ee400080010ff */
[----:B--23--:R-:W-:Y:S05]  /*4970*/  @P0 EXIT ;  /* 0x000000000000094d */ /* 0x00cfea0003800000 */
[----:B------:R-:W-:Y:S05]  /*4980*/  BRA `(.L_x_83) ;  /* 0xfffffffc00e87947 */ /* 0x000fea000383ffff */
.L_x_68:
[----:B------:R-:W-:-:S06]  /*4990*/  UISETP.GE.AND UP1, UPT, UR8, 0x4, UPT ;  /* 0x000000040800788c */ /* 0x000fcc000bf26270 */
[----:B------:R-:W-:-:S13]  /*49a0*/  PLOP3.LUT P0, PT, PT, PT, UP1, 0x80, 0x8 ;  /* 0x000000000008781c */ /* 0x000fda0003f0f018 */
[----:B------:R-:W-:Y:S05]  /*49b0*/  @!P0 EXIT ;  /* 0x000000000000894d */ /* 0x000fea0003800000 */
[----:B------:R-:W-:Y:S01]  /*49c0*/  BAR.SYNC.DEFER_BLOCKING 0x6, 0xa0 ;  /* 0x0182800000007b1d */ /* 0x000fe20000010000 */
[C---:B------:R-:W-:Y:S01]  /*49d0*/  IMAD.SHL.U32 R2, R103.reuse, 0x40, RZ ;  /* 0x0000004067027824 */ /* 0x040fe200078e00ff */
[C---:B------:R-:W-:Y:S01]  /*49e0*/  LOP3.LUT R105, R103.reuse, 0x60, RZ, 0xc0, !PT ;  /* 0x0000006067697812 */ /* 0x040fe200078ec0ff */
[C---:B------:R-:W-:Y:S02]  /*49f0*/  IMAD.SHL.U32 R95, R103.reuse, 0x20, RZ ;  /* 0x00000020675f7824 */ /* 0x040fe400078e00ff */
[----:B------:R-:W-:Y:S02]  /*4a00*/  HFMA2 R44, -RZ, RZ, 0, 0 ;  /* 0x00000000ff2c7431 */ /* 0x000fe400000001ff */
[C---:B------:R-:W-:Y:S01]  /*4a10*/  IMAD.SHL.U32 R0, R103.reuse, 0x8, RZ ;  /* 0x0000000867007824 */ /* 0x040fe200078e00ff */
[----:B------:R-:W-:Y:S01]  /*4a20*/  UMOV UR49, 0x400 ;  /* 0x0000040000317882 */ /* 0x000fe20000000000 */
[----:B------:R-:W1:Y:S01]  /*4a30*/  LDC R93, c[0x0][0x370] ;  /* 0x0000dc00ff5d7b82 */ /* 0x000e620000000800 */
[----:B------:R-:W-:Y:S01]  /*4a40*/  ULEA UR49, UR37, UR49, 0x18 ;  /* 0x0000003125317291 */ /* 0x000fe2000f8ec0ff */
[----:B------:R-:W-:Y:S01]  /*4a50*/  LOP3.LUT R5, R2, 0x180, RZ, 0xc0, !PT ;  /* 0x0000018002057812 */ /* 0x000fe200078ec0ff */
[----:B------:R-:W-:Y:S01]  /*4a60*/  IMAD.U32 R46, R103, 0x10000, RZ ;  /* 0x00010000672e7824 */ /* 0x000fe200078e00ff */
[----:B------:R-:W-:Y:S01]  /*4a70*/  LOP3.LUT R95, R95, 0xc00, RZ, 0xc0, !PT ;  /* 0x00000c005f5f7812 */ /* 0x000fe200078ec0ff */
[----:B------:R-:W-:Y:S01]  /*4a80*/  UIADD3 UR4, UPT, UPT, UR49, 0x4200, URZ ;  /* 0x0000420031047890 */ /* 0x000fe2000fffe0ff */
[----:B------:R-:W-:Y:S01]  /*4a90*/  LOP3.LUT R0, R5, 0x30, R0, 0xf8, !PT ;  /* 0x0000003005007812 */ /* 0x000fe200078ef800 */
[----:B------:R-:W-:Y:S01]  /*4aa0*/  IMAD.SHL.U32 R5, R103, 0x2, RZ ;  /* 0x0000000267057824 */ /* 0x000fe200078e00ff */
[----:B------:R-:W2:Y:S01]  /*4ab0*/  LDC R42, c[0x0][0xb0c] ;  /* 0x0002c300ff2a7b82 */ /* 0x000ea20000000800 */
[----:B------:R-:W-:Y:S01]  /*4ac0*/  LOP3.LUT R95, R95, 0x40, R2, 0xf8, !PT ;  /* 0x000000405f5f7812 */ /* 0x000fe200078ef802 */
[----:B------:R-:W-:Y:S01]  /*4ad0*/  IMAD.MOV.U32 R102, RZ, RZ, RZ ;  /* 0x000000ffff667224 */ /* 0x000fe200078e00ff */
[----:B------:R-:W-:Y:S01]  /*4ae0*/  LOP3.LUT R46, R46, 0x600000, RZ, 0xc0, !PT ;  /* 0x006000002e2e7812 */ /* 0x000fe200078ec0ff */
[----:B------:R-:W-:Y:S01]  /*4af0*/  IMAD.MOV.U32 R107, RZ, RZ, RZ ;  /* 0x000000ffff6b7224 */ /* 0x000fe200078e00ff */
[----:B------:R-:W-:-:S02]  /*4b00*/  LOP3.LUT R0, R0, 0x20, R5, 0x78, !PT ;  /* 0x0000002000007812 */ /* 0x000fc400078e7805 */
[----:B------:R-:W-:Y:S02]  /*4b10*/  CS2R R100, SRZ ;  /* 0x0000000000647805 */ /* 0x000fe4000001ff00 */
[----:B------:R-:W-:Y:S01]  /*4b20*/  LOP3.LUT R95, R95, 0x200, R2, 0xf8, !PT ;  /* 0x000002005f5f7812 */ /* 0x000fe200078ef802 */
[----:B------:R-:W4:Y:S01]  /*4b30*/  LDC R92, c[0x0][0xb20] ;  /* 0x0002c800ff5c7b82 */ /* 0x000f220000000800 */
[----:B------:R-:W3:Y:S01]  /*4b40*/  LDS R3, [UR49+0x150] ;  /* 0x00015031ff037984 */ /* 0x000ee20008000800 */
[----:B------:R-:W-:Y:S01]  /*4b50*/  LOP3.LUT R103, R103, 0x2, RZ, 0xc0, !PT ;  /* 0x0000000267677812 */ /* 0x000fe200078ec0ff */
[----:B------:R-:W-:Y:S01]  /*4b60*/  IMAD.MOV.U32 R99, RZ, RZ, RZ ;  /* 0x000000ffff637224 */ /* 0x000fe200078e00ff */
[----:B------:R-:W-:Y:S01]  /*4b70*/  LOP3.LUT R95, R95, R0, RZ, 0xfc, !PT ;  /* 0x000000005f5f7212 */ /* 0x000fe200078efcff */
[----:B------:R-:W-:Y:S01]  /*4b80*/  IMAD.U32 R104, RZ, RZ, UR4 ;  /* 0x00000004ff687e24 */ /* 0x000fe2000f8e00ff */
[----:B------:R-:W-:Y:S01]  /*4b90*/  IADD3 R97, PT, PT, -R103, RZ, RZ ;  /* 0x000000ff67617210 */ /* 0x000fe20007ffe1ff */
[----:B------:R-:W1:Y:S01]  /*4ba0*/  LDCU.64 UR52, c[0x0][0x348] ;  /* 0x00006900ff3477ac */ /* 0x000e620008000a00 */
[----:B------:R-:W1:Y:S01]  /*4bb0*/  LDC R41, c[0x0][0xb30] ;  /* 0x0002cc00ff297b82 */ /* 0x000e620000000800 */
[----:B------:R-:W1:Y:S01]  /*4bc0*/  LDCU.64 UR38, c[0x0][0x888] ;  /* 0x00011100ff2677ac */ /* 0x000e620008000a00 */
[----:B------:R-:W1:Y:S06]  /*4bd0*/  LDCU.64 UR44, c[0x0][0x890] ;  /* 0x00011200ff2c77ac */ /* 0x000e6c0008000a00 */
[----:B------:R-:W1:Y:S01]  /*4be0*/  LDC.64 R88, c[0x0][0xb10] ;  /* 0x0002c400ff587b82 */ /* 0x000e620000000a00 */
[----:B------:R-:W-:-:S07]  /*4bf0*/  UIADD3 UR48, UPT, UPT, UR49, 0x200, URZ ;  /* 0x0000020031307890 */ /* 0x000fce000fffe0ff */
[----:B------:R-:W1:Y:S08]  /*4c00*/  LDC.64 R38, c[0x0][0xb18] ;  /* 0x0002c600ff267b82 */ /* 0x000e700000000a00 */
[----:B------:R-:W1:Y:S08]  /*4c10*/  LDC.64 R36, c[0x0][0xb28] ;  /* 0x0002ca00ff247b82 */ /* 0x000e700000000a00 */
[----:B------:R-:W1:Y:S01]  /*4c20*/  LDC.64 R86, c[0x0][0x8b0] ;  /* 0x00022c00ff567b82 */ /* 0x000e620000000a00 */
[----:B---3--:R-:W-:-:S07]  /*4c30*/  IMAD.IADD R46, R3, 0x1, R46 ;  /* 0x00000001032e7824 */ /* 0x008fce00078e022e */
[----:B------:R-:W3:Y:S08]  /*4c40*/  LDC.64 R84, c[0x0][0x8a8] ;  /* 0x00022a00ff547b82 */ /* 0x000ef00000000a00 */
[----:B--2-4-:R-:W1:Y:S02]  /*4c50*/  LDC R94, c[0x0][0x374] ;  /* 0x0000dd00ff5e7b82 */ /* 0x014e640000000800 */
.L_x_125:
[----:B------:R-:W-:Y:S02]  /*4c60*/  LEA R0, R107, UR49, 0x3 ;  /* 0x000000316b007c11 */ /* 0x000fe4000f8e18ff */
[----:B------:R-:W-:Y:S02]  /*4c70*/  SHF.L.U32 R3, R101, 0x1f, RZ ;  /* 0x0000001f65037819 */ /* 0x000fe400000006ff */
[----:B------:R-:W-:Y:S02]  /*4c80*/  LEA R16, R107, UR49, 0x4 ;  /* 0x000000316b107c11 */ /* 0x000fe4000f8e20ff */
[----:B------:R-:W2:Y:S02]  /*4c90*/  SYNCS.PHASECHK.TRANS64.TRYWAIT P0, [R0+URZ+0xa0], R3 ;  /* 0x0000a003000075a7 */ /* 0x000ea400080011ff */
[----:B-12---:R-:W-:Y:S05]  /*4ca0*/  @!P0 BRA `(.L_x_84) ;  /* 0x0000004c00508947 */ /* 0x006fea0003800000 */
.L_x_171:
[----:B------:R-:W4:Y:S01]  /*4cb0*/  LDC.64 R12, c[0x0][0xb10] ;  /* 0x0002c400ff0c7b82 */ /* 0x000f220000000a00 */
[----:B------:R-:W3:Y:S01]  /*4cc0*/  LDS.128 R16, [R16+0x130] ;  /* 0x0001300010107984 */ /* 0x000ee20000000c00 */
[----:B-1----:R-:W-:Y:S01]  /*4cd0*/  ISETP.NE.AND P1, PT, R41, 0x1, PT ;  /* 0x000000012900780c */ /* 0x002fe20003f25270 */
[----:B--2---:R-:W-:Y:S01]  /*4ce0*/  VIADD R0, R0, 0xb0 ;  /* 0x000000b000007836 */ /* 0x004fe20000000000 */
[----:B------:R-:W-:Y:S04]  /*4cf0*/  ISETP.GE.AND P0, PT, R40, 0x1, PT ;  /* 0x000000012800780c */ /* 0x000fe80003f06270 */
[----:B------:R-:W1:Y:S01]  /*4d00*/  LDC.64 R10, c[0x0][0xb18] ;  /* 0x0002c600ff0a7b82 */ /* 0x000e620000000a00 */
[----:B------:R-:W-:Y:S01]  /*4d10*/  PRMT R0, RZ, 0x654, R0 ;  /* 0x00000654ff007816 */ /* 0x000fe20000000000 */
[----:B------:R-:W-:Y:S01]  /*4d20*/  @!PT LDS RZ, [RZ] ;  /* 0x00000000fffff984 */ /* 0x000fe20000000800 */
[----:B------:R-:W-:Y:S01]  /*4d30*/  @!PT LDS RZ, [RZ] ;  /* 0x00000000fffff984 */ /* 0x000fe20000000800 */
[----:B------:R-:W-:Y:S01]  /*4d40*/  @!PT LDS RZ, [RZ] ;  /* 0x00000000fffff984 */ /* 0x000fe20000000800 */
[----:B------:R-:W-:Y:S01]  /*4d50*/  @!PT LDS RZ, [RZ] ;  /* 0x00000000fffff984 */ /* 0x000fe20000000800 */
[----:B------:R2:W-:Y:S06]  /*4d60*/  MEMBAR.ALL.CTA ;  /* 0x0000000000007992 */ /* 0x0005ec0000008000 */
[----:B--2---:R-:W2:Y:S01]  /*4d70*/  FENCE.VIEW.ASYNC.S ;  /* 0x00000000000073c6 */ /* 0x004ea20000000000 */
[----:B------:R-:W1:Y:S08]  /*4d80*/  @!P1 LDC R14, c[0x0][0xb20] ;  /* 0x0002c800ff0e9b82 */ /* 0x000e700000000800 */
[----:B------:R-:W1:Y:S01]  /*4d90*/  @!P1 LDC R9, c[0x0][0xb0c] ;  /* 0x0002c300ff099b82 */ /* 0x000e620000000800 */
[----:B--2---:R2:W-:Y:S01]  /*4da0*/  SYNCS.ARRIVE.TRANS64.RED.A1T0 RZ, [R0+URZ], RZ ;  /* 0x000000ff00ff79a7 */ /* 0x0045e200081004ff */
[----:B---3--:R-:W-:Y:S04]  /*4db0*/  LOP3.LUT P4, RZ, R18, 0x1, RZ, 0xc0, !PT ;  /* 0x0000000112ff7812 */ /* 0x008fe8000788c0ff */
[----:B------:R-:W-:Y:S09]  /*4dc0*/  P2R R106, PR, RZ, 0x10 ;  /* 0x00000010ff6a7803 */ /* 0x000ff20000000000 */
[----:B------:R-:W-:Y:S02]  /*4dd0*/  @P4 MOV R45, R16 ;  /* 0x00000010002d4202 */ /* 0x000fe40000000f00 */
[----:B------:R-:W-:Y:S01]  /*4de0*/  @P4 LOP3.LUT R43, R17, 0xffff, RZ, 0xc0, !PT ;  /* 0x0000ffff112b4812 */ /* 0x000fe200078ec0ff */
[----:B--2-4-:R-:W-:Y:S06]  /*4df0*/  @!P0 BRA `(.L_x_85) ;  /* 0x0000000000a48947 */ /* 0x014fec0003800000 */
[----:B------:R-:W-:Y:S01]  /*4e00*/  IMAD.HI.U32 R23, R94, R39, RZ ;  /* 0x000000275e177227 */ /* 0x000fe200078e00ff */
[----:B------:R-:W-:Y:S02]  /*4e10*/  ISETP.NE.AND P0, PT, R38, 0x1, PT ;  /* 0x000000012600780c */ /* 0x000fe40003f05270 */
[----:B------:R-:W-:Y:S01]  /*4e20*/  ISETP.NE.AND P2, PT, R40, 0x1, PT ;  /* 0x000000012800780c */ /* 0x000fe20003f45270 */
[----:B------:R-:W-:Y:S01]  /*4e30*/  IMAD.HI.U32 R22, R93, R88, RZ ;  /* 0x000000585d167227 */ /* 0x000fe200078e00ff */
[----:B------:R-:W-:Y:S02]  /*4e40*/  SHF.R.U32.HI R23, RZ, R92, R23 ;  /* 0x0000005cff177219 */ /* 0x000fe40000011617 */
[----:B------:R-:W-:Y:S01]  /*4e50*/  ISETP.NE.AND P3, PT, R42, 0x1, PT ;  /* 0x000000012a00780c */ /* 0x000fe20003f65270 */
[----:B------:R-:W-:Y:S01]  /*4e60*/  IMAD.HI.U32 R26, R45, R88, RZ ;  /* 0x000000582d1a7227 */ /* 0x000fe200078e00ff */
[----:B------:R-:W-:Y:S02]  /*4e70*/  SHF.R.U32.HI R22, RZ, R89, R22 ;  /* 0x00000059ff167219 */ /* 0x000fe40000011616 */
[----:B------:R-:W-:Y:S01]  /*4e80*/  SEL R3, R94, R23, !P0 ;  /* 0x000000175e037207 */ /* 0x000fe20004000000 */
[----:B------:R-:W-:Y:S01]  /*4e90*/  IMAD.HI.U32 R23, R43, R39, RZ ;  /* 0x000000272b177227 */ /* 0x000fe200078e00ff */
[----:B------:R-:W-:Y:S02]  /*4ea0*/  SEL R7, R93, R22, !P3 ;  /* 0x000000165d077207 */ /* 0x000fe40005800000 */
[----:B------:R-:W-:Y:S01]  /*4eb0*/  SHF.R.U32.HI R26, RZ, R89, R26 ;  /* 0x00000059ff1a7219 */ /* 0x000fe2000001161a */
[-C--:B------:R-:W-:Y:S04]  /*4ec0*/  IMAD.HI.U32 R22, R3, R36.reuse, RZ ;  /* 0x0000002403167227 */ /* 0x080fe800078e00ff */
[----:B------:R-:W-:Y:S01]  /*4ed0*/  IMAD.HI.U32 R24, R7, R36, RZ ;  /* 0x0000002407187227 */ /* 0x000fe200078e00ff */
[-C--:B------:R-:W-:Y:S02]  /*4ee0*/  @P2 SHF.R.U32.HI R3, RZ, R37.reuse, R22 ;  /* 0x00000025ff032219 */ /* 0x080fe40000011616 */
[----:B------:R-:W-:Y:S02]  /*4ef0*/  SHF.R.U32.HI R22, RZ, R92, R23 ;  /* 0x0000005cff167219 */ /* 0x000fe40000011617 */
[----:B------:R-:W-:Y:S01]  /*4f00*/  @P2 SHF.R.U32.HI R7, RZ, R37, R24 ;  /* 0x00000025ff072219 */ /* 0x000fe20000011618 */
[C---:B------:R-:W-:Y:S01]  /*4f10*/  IMAD R2, R40.reuse, R3, RZ ;  /* 0x0000000328027224 */ /* 0x040fe200078e02ff */
[----:B------:R-:W-:Y:S02]  /*4f20*/  SEL R5, R43, R22, !P0 ;  /* 0x000000162b057207 */ /* 0x000fe40004000000 */
[----:B------:R-:W-:Y:S01]  /*4f30*/  SEL R3, R45, R26, !P3 ;  /* 0x0000001a2d037207 */ /* 0x000fe20005800000 */
[----:B------:R-:W-:Y:S01]  /*4f40*/  IMAD R4, R40, R7, RZ ;  /* 0x0000000728047224 */ /* 0x000fe200078e02ff */
[C---:B------:R-:W-:Y:S01]  /*4f50*/  ISETP.GE.AND P0, PT, R5.reuse, R2, PT ;  /* 0x000000020500720c */ /* 0x040fe20003f06270 */
[----:B------:R-:W-:Y:S03]  /*4f60*/  IMAD.HI.U32 R6, R5, R36, RZ ;  /* 0x0000002405067227 */ /* 0x000fe600078e00ff */
[----:B------:R-:W-:Y:S01]  /*4f70*/  ISETP.GE.OR P0, PT, R3, R4, P0 ;  /* 0x000000040300720c */ /* 0x000fe20000706670 */
[----:B------:R-:W-:Y:S01]  /*4f80*/  IMAD.MOV R4, RZ, RZ, -R3 ;  /* 0x000000ffff047224 */ /* 0x000fe200078e0a03 */
[-C--:B------:R-:W-:Y:S03]  /*4f90*/  SHF.R.U32.HI R6, RZ, R37.reuse, R6 ;  /* 0x00000025ff067219 */ /* 0x080fe60000011606 */
[----:B------:R-:W-:Y:S01]  /*4fa0*/  IMAD R45, R42, R4, R45 ;  /* 0x000000042a2d7224 */ /* 0x000fe200078e022d */
[----:B------:R-:W-:Y:S05]  /*4fb0*/  SEL R15, R5, R6, !P2 ;  /* 0x00000006050f7207 */ /* 0x000fea0005000000 */
[----:B------:R-:W-:Y:S02]  /*4fc0*/  IMAD.MOV R6, RZ, RZ, -R15 ;  /* 0x000000ffff067224 */ /* 0x000fe400078e0a0f */
[C---:B------:R-:W-:Y:S04]  /*4fd0*/  @!P0 IMAD.HI.U32 R2, R3.reuse, R36, RZ ;  /* 0x0000002403028227 */ /* 0x040fe800078e00ff */
[----:B------:R-:W-:Y:S01]  /*4fe0*/  IMAD R6, R40, R6, R5 ;  /* 0x0000000628067224 */ /* 0x000fe200078e0205 */
[----:B------:R-:W-:Y:S04]  /*4ff0*/  @!P0 SHF.R.U32.HI R2, RZ, R37, R2 ;  /* 0x00000025ff028219 */ /* 0x000fe80000011602 */
[----:B------:R-:W-:Y:S02]  /*5000*/  @!P0 SEL R0, R3, R2, !P2 ;  /* 0x0000000203008207 */ /* 0x000fe40005000000 */
[----:B------:R-:W-:Y:S02]  /*5010*/  IADD3 R2, PT, PT, -R5, RZ, RZ ;  /* 0x000000ff05027210 */ /* 0x000fe40007ffe1ff */
[----:B------:R-:W-:Y:S01]  /*5020*/  @!P0 IADD3 R8, PT, PT, R15, -R0, RZ ;  /* 0x800000000f088210 */ /* 0x000fe20007ffe0ff */
[----:B------:R-:W-:Y:S02]  /*5030*/  @!P0 IMAD R0, R7, R6, R0 ;  /* 0x0000000607008224 */ /* 0x000fe400078e0200 */
[----:B------:R-:W-:Y:S02]  /*5040*/  IMAD R43, R38, R2, R43 ;  /* 0x00000002262b7224 */ /* 0x000fe400078e022b */
[----:B------:R-:W-:Y:S02]  /*5050*/  @!P0 IMAD R5, R8, R40, R3 ;  /* 0x0000002808058224 */ /* 0x000fe400078e0203 */
[----:B------:R-:W-:Y:S04]  /*5060*/  @!P0 IMAD.MOV.U32 R3, RZ, RZ, R0 ;  /* 0x000000ffff038224 */ /* 0x000fe800078e0000 */
[----:B------:R-:W-:Y:S02]  /*5070*/  IMAD R45, R3, R42, R45 ;  /* 0x0000002a032d7224 */ /* 0x000fe400078e022d */
[----:B------:R-:W-:Y:S07]  /*5080*/  IMAD R43, R5, R38, R43 ;  /* 0x00000026052b7224 */ /* 0x000fee00078e022b */
.L_x_85:
[----:B-1----:R-:W-:Y:S01]  /*5090*/  @!P1 ISETP.NE.AND P0, PT, R10, 0x1, PT ;  /* 0x000000010a00980c */ /* 0x002fe20003f05270 */
[----:B------:R-:W-:Y:S01]  /*50a0*/  @!P1 IMAD.HI.U32 R0, R45, R12, RZ ;  /* 0x0000000c2d009227 */ /* 0x000fe200078e00ff */
[----:B------:R-:W-:Y:S01]  /*50b0*/  @!P1 ISETP.NE.AND P2, PT, R9, 0x1, PT ;  /* 0x000000010900980c */ /* 0x000fe20003f45270 */
[----:B------:R-:W-:Y:S01]  /*50c0*/  ULOP3.LUT UP0, URZ, UR48, 0x1b0, URZ, 0xc0, !UPT ;  /* 0x000001b030ff7892 */ /* 0x000fe2000f80c0ff */
[----:B------:R-:W-:Y:S01]  /*50d0*/  R2UR UR42, R21 ;  /* 0x00000000152a72ca */ /* 0x000fe200000e0000 */
[----:B------:R-:W-:Y:S01]  /*50e0*/  @!P1 IMAD.HI.U32 R3, R43, R11, RZ ;  /* 0x0000000b2b039227 */ /* 0x000fe200078e00ff */
[----:B------:R-:W-:Y:S02]  /*50f0*/  @!P1 SHF.R.U32.HI R0, RZ, R13, R0 ;  /* 0x0000000dff009219 */ /* 0x000fe40000011600 */
[----:B------:R-:W-:Y:S01]  /*5100*/  R2UR UR41, R20 ;  /* 0x00000000142972ca */ /* 0x000fe200000e0000 */
[----:B------:R-:W-:Y:S01]  /*5110*/  VIADD R107, R107, 0x1 ;  /* 0x000000016b6b7836 */ /* 0x000fe20000000000 */
[----:B------:R-:W-:Y:S02]  /*5120*/  @!P1 SHF.R.U32.HI R2, RZ, R14, R3 ;  /* 0x0000000eff029219 */ /* 0x000fe40000011603 */
[----:B------:R-:W-:Y:S02]  /*5130*/  @!P1 SEL R3, R45, R0, !P2 ;  /* 0x000000002d039207 */ /* 0x000fe40005000000 */
[----:B------:R-:W-:Y:S02]  /*5140*/  @!P1 SEL R2, R43, R2, !P0 ;  /* 0x000000022b029207 */ /* 0x000fe40004000000 */
[----:B------:R-:W-:Y:S01]  /*5150*/  @P4 SHF.R.U32.HI R98, RZ, 0x10, R17 ;  /* 0x00000010ff624819 */ /* 0x000fe20000011611 */
[----:B------:R-:W-:Y:S02]  /*5160*/  USHF.L.U32 UR42, UR42, 0x6, URZ ;  /* 0x000000062a2a7899 */ /* 0x000fe400080006ff */
[----:B------:R-:W-:Y:S02]  /*5170*/  @!P1 IMAD.IADD R0, R2, 0x1, -R3 ;  /* 0x0000000102009824 */ /* 0x000fe400078e0a03 */
[----:B------:R-:W-:Y:S01]  /*5180*/  @!P1 IMAD.IADD R2, R3, 0x1, -R2 ;  /* 0x0000000103029824 */ /* 0x000fe200078e0a02 */
[----:B------:R-:W-:Y:S01]  /*5190*/  USHF.L.U32 UR41, UR41, 0x8, URZ ;  /* 0x0000000829297899 */ /* 0x000fe200080006ff */
[----:B------:R-:W-:Y:S02]  /*51a0*/  @!P1 IMAD R45, R0, R9, R45 ;  /* 0x00000009002d9224 */ /* 0x000fe400078e022d */
[----:B------:R-:W-:Y:S01]  /*51b0*/  @!P1 IMAD R43, R2, R10, R43 ;  /* 0x0000000a022b9224 */ /* 0x000fe200078e022b */
[----:B------:R-:W-:Y:S08]  /*51c0*/  BRA.U !UP0, `(.L_x_86) ;  /* 0x0000000108407547 */ /* 0x000ff0000b800000 */
[----:B------:R-:W1:Y:S01]  /*51d0*/  LDCU.64 UR8, c[0x4][0x88] ;  /* 0x01001100ff0877ac */ /* 0x000e620008000a00 */
[----:B------:R-:W-:Y:S01]  /*51e0*/  MOV R3, 0x0 ;  /* 0x0000000000037802 */ /* 0x000fe20000000f00 */
[----:B------:R-:W-:Y:S02]  /*51f0*/  HFMA2 R12, -RZ, RZ, 0, 5.9604644775390625e-08 ;  /* 0x00000001ff0c7431 */ /* 0x000fe400000001ff */
[----:B------:R-:W-:Y:S02]  /*5200*/  IMAD.MOV.U32 R8, RZ, RZ, 0x70 ;  /* 0x00000070ff087424 */ /* 0x000fe400078e00ff */
[----:B------:R-:W-:Y:S01]  /*5210*/  IMAD.MOV.U32 R13, RZ, RZ, RZ ;  /* 0x000000ffff0d7224 */ /* 0x000fe200078e00ff */
[----:B------:R-:W2:Y:S01]  /*5220*/  LDCU.64 UR6, c[0x4][0x90] ;  /* 0x01001200ff0677ac */ /* 0x000ea20008000a00 */
[----:B------:R-:W3:Y:S01]  /*5230*/  LDC.64 R2, c[0x4][R3] ;  /* 0x0100000003027b82 */ /* 0x000ee20000000a00 */
[----:B------:R-:W4:Y:S01]  /*5240*/  LDCU.64 UR4, c[0x4][0x8] ;  /* 0x01000100ff0477ac */ /* 0x000f220008000a00 */
[----:B-1----:R-:W-:Y:S01]  /*5250*/  MOV R5, UR9 ;  /* 0x0000000900057c02 */ /* 0x002fe20008000f00 */
[----:B------:R-:W-:Y:S01]  /*5260*/  IMAD.U32 R4, RZ, RZ, UR8 ;  /* 0x00000008ff047e24 */ /* 0x000fe2000f8e00ff */
[----:B--2---:R-:W-:Y:S01]  /*5270*/  MOV R7, UR7 ;  /* 0x0000000700077c02 */ /* 0x004fe20008000f00 */
[----:B------:R-:W-:Y:S01]  /*5280*/  IMAD.U32 R6, RZ, RZ, UR6 ;  /* 0x00000006ff067e24 */ /* 0x000fe2000f8e00ff */
[----:B----4-:R-:W-:Y:S01]  /*5290*/  MOV R11, UR5 ;  /* 0x00000005000b7c02 */ /* 0x010fe20008000f00 */
[----:B------:R-:W-:Y:S02]  /*52a0*/  IMAD.U32 R10, RZ, RZ, UR4 ;  /* 0x00000004ff0a7e24 */ /* 0x000fe4000f8e00ff */
[----:B------:R-:W-:Y:S07]  /*52b0*/  LEPC R20, `(.L_x_86) ;  /* 0x000000001014794e */ /* 0x000fee0000000000 */
[----:B---3-5:R-:W-:Y:S05]  /*52c0*/  CALL.ABS.NOINC R2 ;  /* 0x0000000002007343 */ /* 0x028fea0003c00000 */
.L_x_86:
[----:B------:R-:W-:Y:S01]  /*52d0*/  LOP3.LUT P0, RZ, R104, 0x1b0, RZ, 0xc0, !PT ;  /* 0x000001b068ff7812 */ /* 0x000fe2000780c0ff */
[----:B------:R-:W-:Y:S11]  /*52e0*/  BSSY.RECONVERGENT B6, `(.L_x_87) ;  /* 0x0000013000067945 */ /* 0x000ff60003800200 */
[----:B------:R-:W-:Y:S01]  /*52f0*/  @!UPT UIADD3 URZ, UPT, UPT, URZ, URZ, URZ ;  /* 0x000000fffffff290 */ /* 0x000fe2000fffe0ff */
[----:B------:R-:W-:Y:S05]  /*5300*/  @!P0 BRA `(.L_x_88) ;  /* 0x0000000000408947 */ /* 0x000fea0003800000 */
        /* <DEDUP_REMOVED lines=16> */
.L_x_88:
[----:B------:R-:W-:Y:S05]  /*5410*/  BSYNC.RECONVERGENT B6 ;  /* 0x0000000000067941 */ /* 0x000fea0003800200 */
.L_x_87:
[----:B------:R-:W-:Y:S01]  /*5420*/  ISETP.NE.U32.AND P4, PT, R86, RZ, PT ;  /* 0x000000ff5600720c */ /* 0x000fe20003f85070 */
[----:B------:R-:W-:Y:S01]  /*5430*/  UISETP.NE.AND UP2, UPT, UR50, URZ, UPT ;  /* 0x000000ff3200728c */ /* 0x000fe2000bf45270 */
[----:B------:R-:W-:Y:S01]  /*5440*/  ISETP.NE.U32.AND P2, PT, RZ, UR38, PT ;  /* 0x00000026ff007c0c */ /* 0x000fe2000bf45070 */
[----:B------:R-:W-:Y:S01]  /*5450*/  UISETP.NE.U32.AND UP1, UPT, UR44, URZ, UPT ;  /* 0x000000ff2c00728c */ /* 0x000fe2000bf25070 */
[----:B------:R-:W-:Y:S01]  /*5460*/  ISETP.NE.AND.EX P4, PT, R87, RZ, PT, P4 ;  /* 0x000000ff5700720c */ /* 0x000fe20003f85340 */
[----:B------:R-:W-:Y:S01]  /*5470*/  UPLOP3.LUT UP0, UPT, UPT, UPT, UPT, 0x40, 0x4 ;  /* 0x000000000004789c */ /* 0x000fe20003f0e870 */
[----:B------:R-:W-:Y:S01]  /*5480*/  ISETP.NE.AND.EX P2, PT, RZ, UR39, PT, P2 ;  /* 0x00000027ff007c0c */ /* 0x000fe2000bf45320 */
[----:B------:R-:W-:Y:S01]  /*5490*/  UISETP.NE.AND.EX UP1, UPT, UR45, URZ, UPT, UP1 ;  /* 0x000000ff2d00728c */ /* 0x000fe2000bf25310 */
[----:B------:R-:W-:Y:S04]  /*54a0*/  PLOP3.LUT P1, PT, PT, PT, UP2, 0x80, 0x8 ;  /* 0x000000000008781c */ /* 0x000fe80003f2f028 */
[----:B------:R-:W-:Y:S06]  /*54b0*/  @UP2 UPLOP3.LUT UP0, UPT, UPT, UPT, UP1, 0x80, 0x8 ;  /* 0x000000000008289c */ /* 0x000fec0003f0f010 */
[----:B------:R-:W-:Y:S01]  /*54c0*/  PLOP3.LUT P0, PT, PT, PT, UP0, 0x80, 0x8 ;  /* 0x000000000008781c */ /* 0x000fe20003f0f008 */
[----:B------:R-:W-:Y:S01]  /*54d0*/  @!UPT UIADD3 URZ, UPT, UPT, URZ, URZ, URZ ;  /* 0x000000fffffff290 */ /* 0x000fe2000fffe0ff */
[----:B------:R-:W-:Y:S11]  /*54e0*/  BRA.U !UP1, `(.L_x_89) ;  /* 0x0000000109387547 */ /* 0x000ff6000b800000 */
[----:B------:R-:W-:Y:S01]  /*54f0*/  UISETP.NE.U32.AND UP0, UPT, UR38, URZ, UPT ;  /* 0x000000ff2600728c */ /* 0x000fe2000bf05070 */
[----:B------:R-:W-:Y:S02]  /*5500*/  HFMA2 R0, -RZ, RZ, 0, 5.9604644775390625e-08 ;  /* 0x00000001ff007431 */ /* 0x000fe400000001ff */
[----:B------:R-:W-:Y:S01]  /*5510*/  IMAD.MOV.U32 R91, RZ, RZ, 0x1 ;  /* 0x00000001ff5b7424 */ /* 0x000fe200078e00ff */
[----:B------:R-:W-:Y:S06]  /*5520*/  UISETP.NE.AND.EX UP0, UPT, UR39, URZ, UPT, UP0 ;  /* 0x000000ff2700728c */ /* 0x000fec000bf05300 */
[----:B------:R-:W-:Y:S05]  /*5530*/  PLOP3.LUT P3, PT, PT, PT, UP0, 0x80, 0x8 ;  /* 0x000000000008781c */ /* 0x000fea0003f6f008 */
[----:B------:R-:W1:Y:S01]  /*5540*/  @UP0 LDCU.64 UR6, c[0x0][0x888] ;  /* 0x00011100ff0607ac */ /* 0x000e620008000a00 */
[----:B------:R-:W-:Y:S07]  /*5550*/  @UP0 UIMAD UR4, UR36, UR44, URZ ;  /* 0x0000002c240402a4 */ /* 0x000fee000f8e02ff */
[----:B------:R-:W-:Y:S01]  /*5560*/  @!P3 PRMT R91, R0, 0x7610, R91 ;  /* 0x00007610005bb816 */ /* 0x000fe2000000005b */
[----:B-1----:R-:W-:Y:S03]  /*5570*/  @UP0 UIMAD.WIDE UR6, UR4, 0x4, UR6 ;  /* 0x00000004040608a5 */ /* 0x002fe6000f8e0206 */
[----:B------:R-:W1:Y:S03]  /*5580*/  @!UP0 LDCU UR4, c[0x0][0x880] ;  /* 0x00011000ff0487ac */ /* 0x000e660008000800 */
[----:B------:R-:W-:Y:S01]  /*5590*/  IMAD.U32 R2, RZ, RZ, UR6 ;  /* 0x00000006ff027e24 */ /* 0x000fe2000f8e00ff */
[----:B------:R-:W-:Y:S05]  /*55a0*/  MOV R3, UR7 ;  /* 0x0000000700037c02 */ /* 0x000fea0008000f00 */
[----:B-----5:R2:W5:Y:S02]  /*55b0*/  @P3 LDG.E R50, desc[UR46][R2.64] ;  /* 0x0000002e02323981 */ /* 0x020564000c1e1900 */
[----:B-12---:R-:W-:Y:S02]  /*55c0*/  @!P3 IMAD.U32 R50, RZ, RZ, UR4 ;  /* 0x00000004ff32be24 */ /* 0x006fe4000f8e00ff */
.L_x_89:
[----:B------:R-:W-:Y:S05]  /*55d0*/  @!P4 BRA `(.L_x_90) ;  /* 0x000000000020c947 */ /* 0x000fea0003800000 */
[----:B------:R-:W-:Y:S04]  /*55e0*/  ISETP.NE.U32.AND P3, PT, R84, RZ, PT ;  /* 0x000000ff5400720c */ /* 0x000fe80003f65070 */
[----:B------:R-:W-:Y:S11]  /*55f0*/  ISETP.NE.AND.EX P3, PT, R85, RZ, PT, P3 ;  /* 0x000000ff5500720c */ /* 0x000ff60003f65330 */
[----:B------:R-:W-:Y:S02]  /*5600*/  @!UPT UIADD3 URZ, UPT, UPT, URZ, URZ, URZ ;  /* 0x000000fffffff290 */ /* 0x000fe4000fffe0ff */
[----:B------:R-:W1:Y:S01]  /*5610*/  @P3 LDC.64 R2, c[0x0][0x8a8] ;  /* 0x00022a00ff023b82 */ /* 0x000e620000000a00 */
[----:B------:R-:W-:Y:S04]  /*5620*/  @P3 IMAD R0, R86, UR36, RZ ;  /* 0x0000002456003c24 */ /* 0x000fe8000f8e02ff */
[----:B-1----:R-:W-:Y:S05]  /*5630*/  @P3 IMAD.WIDE R2, R0, 0x4, R2 ;  /* 0x0000000400023825 */ /* 0x002fea00078e0202 */
[----:B-----5:R1:W5:Y:S02]  /*5640*/  @P3 LDG.E R47, desc[UR46][R2.64] ;  /* 0x0000002e022f3981 */ /* 0x020364000c1e1900 */
[----:B-1----:R-:W2:Y:S02]  /*5650*/  @!P3 LDC R47, c[0x0][0x8a0] ;  /* 0x00022800ff2fbb82 */ /* 0x002ea40000000800 */
.L_x_90:
[----:B-----5:R-:W-:Y:S01]  /*5660*/  ISETP.NE.AND P4, PT, R50, RZ, PT ;  /* 0x000000ff3200720c */ /* 0x020fe20003f85270 */
[----:B------:R-:W-:Y:S01]  /*5670*/  BSSY B1, `(.L_x_91) ;  /* 0x0000042000017945 */ /* 0x000fe20003800000 */
[----:B------:R-:W-:Y:S01]  /*5680*/  SEL R9, RZ, 0xffffffff, P2 ;  /* 0xffffffffff097807 */ /* 0x000fe20001000000 */
[----:B------:R-:W-:Y:S01]  /*5690*/  IMAD.MOV.U32 R64, RZ, RZ, 0x1 ;  /* 0x00000001ff407424 */ /* 0x000fe200078e00ff */
[----:B------:R-:W-:Y:S02]  /*56a0*/  LOP3.LUT P3, RZ, R91, 0xff, RZ, 0xc0, !PT ;  /* 0x000000ff5bff7812 */ /* 0x000fe4000786c0ff */
[----:B------:R-:W-:Y:S02]  /*56b0*/  CS2R R62, SRZ ;  /* 0x00000000003e7805 */ /* 0x000fe4000001ff00 */
[----:B------:R-:W-:Y:S02]  /*56c0*/  @P1 SEL R2, RZ, 0xffffffff, P4 ;  /* 0xffffffffff021807 */ /* 0x000fe40002000000 */
[----:B------:R-:W-:Y:S02]  /*56d0*/  CS2R R60, SRZ ;  /* 0x00000000003c7805 */ /* 0x000fe4000001ff00 */
[----:B------:R-:W-:Y:S02]  /*56e0*/  LEA R0, R100, UR49, 0x3 ;  /* 0x0000003164007c11 */ /* 0x000fe4000f8e18ff */
[----:B------:R-:W-:Y:S02]  /*56f0*/  CS2R R58, SRZ ;  /* 0x00000000003a7805 */ /* 0x000fe4000001ff00 */
[----:B------:R-:W-:Y:S02]  /*5700*/  @P0 SEL R2, R9, R2, !P3 ;  /* 0x0000000209020207 */ /* 0x000fe40005800000 */
[----:B------:R-:W-:Y:S02]  /*5710*/  CS2R R56, SRZ ;  /* 0x0000000000387805 */ /* 0x000fe4000001ff00 */
[----:B------:R-:W-:Y:S02]  /*5720*/  LEA R108, R44, UR49, 0x3 ;  /* 0x000000312c6c7c11 */ /* 0x000fe4000f8e18ff */
[----:B------:R-:W-:Y:S02]  /*5730*/  @P1 LOP3.LUT R2, R2, 0x1, RZ, 0xc0, !PT ;  /* 0x0000000102021812 */ /* 0x000fe400078ec0ff */
[----:B------:R-:W-:Y:S02]  /*5740*/  SHF.L.U32 R7, R102, 0x1f, RZ ;  /* 0x0000001f66077819 */ /* 0x000fe400000006ff */
[----:B------:R-:W-:Y:S02]  /*5750*/  ISETP.NE.U32.OR P6, PT, R2, 0x1, !P1 ;  /* 0x000000010200780c */ /* 0x000fe40004fc5470 */
[----:B------:R-:W-:Y:S02]  /*5760*/  PLOP3.LUT P2, PT, PT, PT, UP1, 0x80, 0x8 ;  /* 0x000000000008781c */ /* 0x000fe40003f4f018 */
[C---:B------:R-:W-:Y:S02]  /*5770*/  LEA.HI R5, R44.reuse, R44, RZ, 0x1 ;  /* 0x0000002c2c057211 */ /* 0x040fe400078f08ff */
[----:B------:R-:W-:Y:S02]  /*5780*/  SEL R2, RZ, 0xffffffff, P4 ;  /* 0xffffffffff027807 */ /* 0x000fe40002000000 */
[----:B------:R-:W-:Y:S01]  /*5790*/  P2R R72, PR, RZ, 0x40 ;  /* 0x00000040ff487803 */ /* 0x000fe20000000000 */
[C---:B------:R-:W-:Y:S01]  /*57a0*/  IMAD.SHL.U32 R3, R5.reuse, 0x80, RZ ;  /* 0x0000008005037824 */ /* 0x040fe200078e00ff */
[----:B------:R-:W-:Y:S03]  /*57b0*/  LOP3.LUT R5, R5, 0xffe, RZ, 0xc0, !PT ;  /* 0x00000ffe05057812 */ /* 0x000fe600078ec0ff */
[----:B------:R-:W-:Y:S02]  /*57c0*/  @P6 SHF.L.U32 R11, R99, 0x1f, RZ ;  /* 0x0000001f630b6819 */ /* 0x000fe400000006ff */
[----:B------:R-:W-:Y:S01]  /*57d0*/  @P2 SEL R2, R9, R2, !P3 ;  /* 0x0000000209022207 */ /* 0x000fe20005800000 */
[----:B------:R-:W-:Y:S01]  /*57e0*/  IMAD.IADD R48, R44, 0x1, -R5 ;  /* 0x000000012c307824 */ /* 0x000fe200078e0a05 */
[----:B------:R-:W1:Y:S01]  /*57f0*/  @P6 SYNCS.PHASECHK.TRANS64.TRYWAIT P1, [R0+URZ+0x50], R11 ;  /* 0x0000500b000065a7 */ /* 0x000e6200080211ff */
[----:B------:R-:W-:Y:S02]  /*5800*/  LOP3.LUT R3, R3, 0xffffff00, RZ, 0xc0, !PT ;  /* 0xffffff0003037812 */ /* 0x000fe400078ec0ff */
[----:B------:R-:W-:Y:S03]  /*5810*/  LOP3.LUT R2, R2, 0x1, RZ, 0xc0, !PT ;  /* 0x0000000102027812 */ /* 0x000fe600078ec0ff */
[----:B------:R-:W-:Y:S01]  /*5820*/  IMAD.IADD R3, R46, 0x1, R3 ;  /* 0x000000012e037824 */ /* 0x000fe200078e0203 */
[----:B------:R-:W-:Y:S03]  /*5830*/  ISETP.NE.U32.AND P5, PT, R2, 0x1, PT ;  /* 0x000000010200780c */ /* 0x000fe60003fa5070 */
[----:B------:R-:W-:Y:S01]  /*5840*/  IMAD R48, R48, 0x100000, R3 ;  /* 0x0010000030307824 */ /* 0x000fe200078e0203 */
[----:B------:R-:W-:Y:S01]  /*5850*/  P2R R65, PR, RZ, 0x20 ;  /* 0x00000020ff417803 */ /* 0x000fe20000000000 */
[----:B------:R3:W4:Y:S01]  /*5860*/  SYNCS.PHASECHK.TRANS64.TRYWAIT P0, [R108+URZ+0xc0], R7 ;  /* 0x0000c0076c0075a7 */ /* 0x00072200080011ff */
[----:B-1----:R-:W-:Y:S01]  /*5870*/  @P6 SEL R64, RZ, 0x1, !P1 ;  /* 0x00000001ff406807 */ /* 0x002fe20004800000 */
[----:B---3--:R-:W-:Y:S06]  /*5880*/  @!P6 BRA `(.L_x_92) ;  /* 0x000000000080e947 */ /* 0x008fec0003800000 */
[----:B------:R-:W-:Y:S01]  /*5890*/  @P5 IMAD R4, R100, 0x1000, R95 ;  /* 0x0000100064045824 */ /* 0x000fe200078e025f */
[----:B------:R-:W-:Y:S01]  /*58a0*/  ISETP.NE.AND P1, PT, R64, RZ, PT ;  /* 0x000000ff4000720c */ /* 0x000fe20003f25270 */
[----:B------:R-:W-:Y:S01]  /*58b0*/  BSSY B0, `(.L_x_93) ;  /* 0x000000b000007945 */ /* 0x000fe20003800000 */
[----:B------:R-:W-:Y:S01]  /*58c0*/  CS2R R58, SRZ ;  /* 0x00000000003a7805 */ /* 0x000fe2000001ff00 */
[----:B------:R-:W-:Y:S01]  /*58d0*/  @P5 VIADD R2, R4, UR49 ;  /* 0x0000003104025c36 */ /* 0x000fe20008000000 */
[----:B------:R-:W-:Y:S02]  /*58e0*/  CS2R R56, SRZ ;  /* 0x0000000000387805 */ /* 0x000fe4000001ff00 */
[----:B------:R-:W-:Y:S02]  /*58f0*/  CS2R R62, SRZ ;  /* 0x00000000003e7805 */ /* 0x000fe4000001ff00 */
[----:B------:R-:W-:Y:S01]  /*5900*/  CS2R R60, SRZ ;  /* 0x00000000003c7805 */ /* 0x000fe2000001ff00 */
[----:B------:R-:W-:Y:S04]  /*5910*/  @P5 IMAD R2, R103, -0x10, R2 ;  /* 0xfffffff067025824 */ /* 0x000fe800078e0202 */
[----:B------:R-:W-:Y:S05]  /*5920*/  @P1 BRA `(.L_x_94) ;  /* 0x00000000000c1947 */ /* 0x000fea0003800000 */
[----:B------:R-:W-:Y:S04]  /*5930*/  SHF.L.U32 R3, R99, 0x1f, RZ ;  /* 0x0000001f63037819 */ /* 0x000fe800000006ff */
[----:B------:R-:W1:Y:S02]  /*5940*/  SYNCS.PHASECHK.TRANS64.TRYWAIT P1, [R0+URZ+0x50], R3 ;  /* 0x00005003000075a7 */ /* 0x000e6400080211ff */
[----:B-1----:R-:W-:Y:S05]  /*5950*/  @!P1 BRA `(.L_x_95) ;  /* 0x0000004000389947 */ /* 0x002fea0003800000 */
.L_x_94:
[----:B------:R-:W-:Y:S05]  /*5960*/  BSYNC B0 ;  /* 0x0000000000007941 */ /* 0x000fea0003800000 */
.L_x_93:
[----:B------:R-:W-:Y:S01]  /*5970*/  ISETP.NE.AND P1, PT, R65, RZ, PT ;  /* 0x000000ff4100720c */ /* 0x000fe20003f25270 */
[----:B-1----:R-:W-:Y:S02]  /*5980*/  VIADD R3, R0, 0x70 ;  /* 0x0000007000037836 */ /* 0x002fe40000000000 */
[----:B------:R-:W-:Y:S02]  /*5990*/  IMAD.U32 R0, RZ, RZ, UR37 ;  /* 0x00000025ff007e24 */ /* 0x000fe4000f8e00ff */
[----:B------:R-:W-:Y:S03]  /*59a0*/  VIADD R100, R100, 0x1 ;  /* 0x0000000164647836 */ /* 0x000fe60000000000 */
[----:B------:R-:W-:Y:S05]  /*59b0*/  PRMT R0, R0, 0x654, R3 ;  /* 0x0000065400007816 */ /* 0x000fea0000000003 */
[----:B------:R1:W3:Y:S04]  /*59c0*/  @P1 LDS.128 R56, [R4+UR49+0x200] ;  /* 0x0002003104381984 */ /* 0x0002e80008000c00 */
[----:B------:R1:W1:Y:S01]  /*59d0*/  @P1 LDS.128 R60, [R2+0x210] ;  /* 0x00021000023c1984 */ /* 0x0002620000000c00 */
[C---:B------:R-:W-:Y:S01]  /*59e0*/  ISETP.NE.AND P1, PT, R100.reuse, 0x4, PT ;  /* 0x000000046400780c */ /* 0x040fe20003f25270 */
[----:B------:R-:W-:Y:S01]  /*59f0*/  @!PT LDS RZ, [RZ] ;  /* 0x00000000fffff984 */ /* 0x000fe20000000800 */
[----:B------:R-:W-:Y:S01]  /*5a00*/  @!PT LDS RZ, [RZ] ;  /* 0x00000000fffff984 */ /* 0x000fe20000000800 */
[----:B------:R-:W-:Y:S01]  /*5a10*/  @!PT LDS RZ, [RZ] ;  /* 0x00000000fffff984 */ /* 0x000fe20000000800 */
[----:B------:R-:W-:Y:S01]  /*5a20*/  @!PT LDS RZ, [RZ] ;  /* 0x00000000fffff984 */ /* 0x000fe20000000800 */
[----:B------:R5:W-:Y:S06]  /*5a30*/  MEMBAR.ALL.CTA ;  /* 0x0000000000007992 */ /* 0x000bec0000008000 */
[----:B-----5:R-:W5:Y:S01]  /*5a40*/  FENCE.VIEW.ASYNC.S ;  /* 0x00000000000073c6 */ /* 0x020f620000000000 */
[----:B------:R-:W-:Y:S01]  /*5a50*/  SEL R100, R100, RZ, P1 ;  /* 0x000000ff64647207 */ /* 0x000fe20000800000 */
[----:B-----5:R5:W-:Y:S02]  /*5a60*/  SYNCS.ARRIVE.TRANS64.RED.A1T0 RZ, [R0+URZ], RZ ;  /* 0x000000ff00ff79a7 */ /* 0x020be400081004ff */
[----:B-----5:R-:W-:Y:S04]  /*5a70*/  SEL R0, RZ, 0x1, P1 ;  /* 0x00000001ff007807 */ /* 0x020fe80000800000 */
[----:B---3--:R-:W-:Y:S02]  /*5a80*/  LOP3.LUT R99, R99, R0, RZ, 0x3c, !PT ;  /* 0x0000000063637212 */ /* 0x008fe400078e3cff */
.L_x_92:
[----:B------:R-:W-:Y:S05]  /*5a90*/  BSYNC B1 ;  /* 0x0000000000017941 */ /* 0x000fea0003800000 */
.L_x_91:
[----:B------:R-:W-:Y:S04]  /*5aa0*/  SHF.R.U32.HI R3, RZ, 0x15, R48 ;  /* 0x00000015ff037819 */ /* 0x000fe80000011630 */
[----:B------:R-:W-:Y:S01]  /*5ab0*/  LOP3.LUT P1, RZ, R3, 0x3, R96, 0x48, !PT ;  /* 0x0000000303ff7812 */ /* 0x000fe20007824860 */
[----:B------:R-:W-:Y:S01]  /*5ac0*/  @!UPT UIADD3 URZ, UPT, UPT, URZ, URZ, URZ ;  /* 0x000000fffffff290 */ /* 0x000fe2000fffe0ff */
[----:B----4-:R-:W-:Y:S11]  /*5ad0*/  @P0 BRA `(.L_x_96) ;  /* 0x0000000000080947 */ /* 0x010ff60003800000 */
[----:B------:R-:W3:Y:S02]  /*5ae0*/  SYNCS.PHASECHK.TRANS64.TRYWAIT P0, [R108+URZ+0xc0], R7 ;  /* 0x0000c0076c0075a7 */ /* 0x000ee400080011ff */
[----:B---3--:R-:W-:Y:S05]  /*5af0*/  @!P0 BRA `(.L_x_97) ;  /* 0x0000003c00e48947 */ /* 0x008fea0003800000 */
.L_x_96:
[----:B------:R-:W-:Y:S05]  /*5b00*/  @!P1 BRA `(.L_x_98) ;  /* 0x0000000000409947 */ /* 0x000fea0003800000 */
[----:B------:R-:W4:Y:S01]  /*5b10*/  LDCU.64 UR8, c[0x4][0x78] ;  /* 0x01000f00ff0877ac */ /* 0x000f220008000a00 */
[----:B------:R-:W-:Y:S01]  /*5b20*/  MOV R3, 0x0 ;  /* 0x0000000000037802 */ /* 0x000fe20000000f00 */
[----:B------:R-:W-:Y:S02]  /*5b30*/  HFMA2 R12, -RZ, RZ, 0, 5.9604644775390625e-08 ;  /* 0x00000001ff0c7431 */ /* 0x000fe400000001ff */
[----:B------:R-:W-:Y:S02]  /*5b40*/  IMAD.MOV.U32 R8, RZ, RZ, 0x192 ;  /* 0x00000192ff087424 */ /* 0x000fe400078e00ff */
[----:B------:R-:W-:Y:S01]  /*5b50*/  IMAD.MOV.U32 R13, RZ, RZ, RZ ;  /* 0x000000ffff0d7224 */ /* 0x000fe200078e00ff */
[----:B------:R-:W3:Y:S01]  /*5b60*/  LDCU.64 UR6, c[0x4][0x80] ;  /* 0x01001000ff0677ac */ /* 0x000ee20008000a00 */
[----:B-1----:R-:W1:Y:S01]  /*5b70*/  LDC.64 R2, c[0x4][R3] ;  /* 0x0100000003027b82 */ /* 0x002e620000000a00 */
[----:B------:R-:W5:Y:S01]  /*5b80*/  LDCU.64 UR4, c[0x4][0x18] ;  /* 0x01000300ff0477ac */ /* 0x000f620008000a00 */
[----:B----4-:R-:W-:Y:S01]  /*5b90*/  MOV R5, UR9 ;  /* 0x0000000900057c02 */ /* 0x010fe20008000f00 */
[----:B------:R-:W-:Y:S01]  /*5ba0*/  IMAD.U32 R4, RZ, RZ, UR8 ;  /* 0x00000008ff047e24 */ /* 0x000fe2000f8e00ff */
[----:B---3--:R-:W-:Y:S01]  /*5bb0*/  MOV R7, UR7 ;  /* 0x0000000700077c02 */ /* 0x008fe20008000f00 */
[----:B------:R-:W-:Y:S01]  /*5bc0*/  IMAD.U32 R6, RZ, RZ, UR6 ;  /* 0x00000006ff067e24 */ /* 0x000fe2000f8e00ff */
[----:B-----5:R-:W-:Y:S01]  /*5bd0*/  MOV R11, UR5 ;  /* 0x00000005000b7c02 */ /* 0x020fe20008000f00 */
[----:B------:R-:W-:Y:S02]  /*5be0*/  IMAD.U32 R10, RZ, RZ, UR4 ;  /* 0x00000004ff0a7e24 */ /* 0x000fe4000f8e00ff */
[----:B------:R-:W-:Y:S07]  /*5bf0*/  LEPC R20, `(.L_x_98) ;  /* 0x000000001014794e */ /* 0x000fee0000000000 */
[----:B-12---:R-:W-:Y:S05]  /*5c00*/  CALL.ABS.NOINC R2 ;  /* 0x0000000002007343 */ /* 0x006fea0003c00000 */
.L_x_98:
[----:B------:R-:W-:Y:S05]  /*5c10*/  WARPSYNC.ALL ;  /* 0x0000000000007948 */ /* 0x000fea0003800000 */
[----:B------:R-:W-:Y:S01]  /*5c20*/  R2UR UR4, R48 ;  /* 0x00000000300472ca */ /* 0x000fe200000e0000 */
[----:B------:R-:W-:Y:S01]  /*5c30*/  BSSY.RECONVERGENT B0, `(.L_x_99) ;  /* 0x00000a1000007945 */ /* 0x000fe20003800200 */
[C---:B------:R-:W-:Y:S02]  /*5c40*/  SHF.L.U32 R51, R56.reuse, 0x10, RZ ;  /* 0x0000001038337819 */ /* 0x040fe400000006ff */
[C---:B------:R-:W-:Y:S02]  /*5c50*/  PRMT R49, R56.reuse, 0x8880, RZ ;  /* 0x0000888038317816 */ /* 0x040fe400000000ff */
[----:B------:R-:W-:Y:S02]  /*5c60*/  SHF.R.S32.HI R51, RZ, 0x18, R51 ;  /* 0x00000018ff337819 */ /* 0x000fe40000011433 */
[----:B------:R-:W-:Y:S02]  /*5c70*/  SHF.L.U32 R52, R56, 0x8, RZ ;  /* 0x0000000838347819 */ /* 0x000fe400000006ff */
[C---:B------:R-:W-:Y:S02]  /*5c80*/  PRMT R54, R58.reuse, 0x8880, RZ ;  /* 0x000088803a367816 */ /* 0x040fe400000000ff */
[----:B------:R-:W-:Y:S01]  /*5c90*/  SHF.L.U32 R53, R58, 0x8, RZ ;  /* 0x000000083a357819 */ /* 0x000fe200000006ff */
[----:B-1-3--:R-:W-:Y:S01]  /*5ca0*/  LDTM.16dp32bit_t0_t15.x32 R4, tmem[UR4] ;  /* 0x00000004000479ee */ /* 0x00afe20008a80000 */
[----:B------:R-:W2:Y:S01]  /*5cb0*/  LDTM.16dp32bit_t16_t31.x32 R4, tmem[UR4+0x20] ;  /* 0x00002004000479ee */ /* 0x000ea20008aa0000 */
[----:B------:R-:W-:Y:S02]  /*5cc0*/  IADD3 R67, PT, PT, R95, UR49, RZ ;  /* 0x000000315f437c10 */ /* 0x000fe4000fffe0ff */
[----:B------:R-:W-:Y:S02]  /*5cd0*/  SHF.L.U32 R66, R97, 0x4, RZ ;  /* 0x0000000461427819 */ /* 0x000fe400000006ff */
[----:B------:R-:W-:Y:S02]  /*5ce0*/  SHF.R.S32.HI R53, RZ, 0x18, R53 ;  /* 0x00000018ff357819 */ /* 0x000fe40000011435 */
[----:B------:R-:W-:Y:S02]  /*5cf0*/  IADD3 R109, PT, PT, R67, R66, RZ ;  /* 0x00000042436d7210 */ /* 0x000fe40007ffe0ff */
[----:B------:R-:W-:Y:S02]  /*5d00*/  ISETP.NE.AND P0, PT, R105, RZ, PT ;  /* 0x000000ff6900720c */ /* 0x000fe40003f05270 */
[----:B------:R-:W-:Y:S01]  /*5d10*/  ISETP.NE.AND P6, PT, R72, RZ, PT ;  /* 0x000000ff4800720c */ /* 0x000fe20003fc5270 */
[----:B--2---:R-:W-:Y:S11]  /*5d20*/  IMAD R0, R47, R4, RZ ;  /* 0x000000042f007224 */ /* 0x004ff600078e02ff */
[----:B------:R-:W-:Y:S01]  /*5d30*/  @!UPT UIADD3 URZ, UPT, UPT, URZ, URZ, URZ ;  /* 0x000000fffffff290 */ /* 0x000fe2000fffe0ff */
[----:B------:R-:W-:Y:S01]  /*5d40*/  @P6 SHF.L.U32 R74, R99, 0x1f, RZ ;  /* 0x0000001f634a6819 */ /* 0x000fe200000006ff */
[----:B------:R-:W-:Y:S02]  /*5d50*/  IMAD R2, R47, R5, RZ ;  /* 0x000000052f027224 */ /* 0x000fe400078e02ff */
[----:B------:R-:W-:Y:S01]  /*5d60*/  IMAD R0, R49, R50, R0 ;  /* 0x0000003231007224 */ /* 0x000fe200078e0200 */
[----:B------:R-:W-:Y:S01]  /*5d70*/  SHF.R.S32.HI R49, RZ, 0x18, R52 ;  /* 0x00000018ff317819 */ /* 0x000fe20000011434 */
[----:B------:R-:W-:Y:S01]  /*5d80*/  IMAD R3, R47, R6, RZ ;  /* 0x000000062f037224 */ /* 0x000fe200078e02ff */
[----:B------:R-:W-:Y:S01]  /*5d90*/  SHF.L.U32 R52, R57, 0x10, RZ ;  /* 0x0000001039347819 */ /* 0x000fe200000006ff */
[-C--:B------:R-:W-:Y:S01]  /*5da0*/  IMAD R2, R51, R50.reuse, R2 ;  /* 0x0000003233027224 */ /* 0x080fe200078e0202 */
[----:B------:R-:W-:Y:S01]  /*5db0*/  SHF.R.S32.HI R51, RZ, 0x18, R56 ;  /* 0x00000018ff337819 */ /* 0x000fe20000011438 */
[----:B------:R-:W-:Y:S02]  /*5dc0*/  IMAD R7, R47, R7, RZ ;  /* 0x000000072f077224 */ /* 0x000fe400078e02ff */
[-C--:B------:R-:W-:Y:S01]  /*5dd0*/  IMAD R3, R49, R50.reuse, R3 ;  /* 0x0000003231037224 */ /* 0x080fe200078e0203 */
[----:B------:R-:W-:Y:S01]  /*5de0*/  PRMT R49, R57, 0x8880, RZ ;  /* 0x0000888039317816 */ /* 0x000fe200000000ff */
[----:B------:R-:W-:Y:S01]  /*5df0*/  IMAD R7, R51, R50, R7 ;  /* 0x0000003233077224 */ /* 0x000fe200078e0207 */
[----:B------:R-:W-:Y:S01]  /*5e00*/  SHF.R.S32.HI R51, RZ, 0x18, R52 ;  /* 0x00000018ff337819 */ /* 0x000fe20000011434 */
[----:B------:R-:W-:Y:S02]  /*5e10*/  IMAD R4, R47, R8, RZ ;  /* 0x000000082f047224 */ /* 0x000fe400078e02ff */
[----:B------:R-:W-:Y:S01]  /*5e20*/  IMAD.SHL.U32 R52, R57, 0x100, RZ ;  /* 0x0000010039347824 */ /* 0x000fe200078e00ff */
[----:B------:R-:W-:Y:S01]  /*5e30*/  I2IP.S8.S32.SAT R55, R7, R3, RZ ;  /* 0x0000000307377239 */ /* 0x000fe200000014ff */
[----:B------:R-:W-:Y:S02]  /*5e40*/  IMAD R5, R47, R9, RZ ;  /* 0x000000092f057224 */ /* 0x000fe400078e02ff */
[----:B------:R-:W-:Y:S01]  /*5e50*/  IMAD R4, R49, R50, R4 ;  /* 0x0000003231047224 */ /* 0x000fe200078e0204 */
[----:B------:R-:W-:Y:S01]  /*5e60*/  SHF.R.S32.HI R49, RZ, 0x18, R52 ;  /* 0x00000018ff317819 */ /* 0x000fe20000011434 */
[----:B------:R-:W-:Y:S01]  /*5e70*/  IMAD R6, R47, R10, RZ ;  /* 0x0000000a2f067224 */ /* 0x000fe200078e02ff */
[----:B------:R-:W-:Y:S01]  /*5e80*/  I2IP.S8.S32.SAT R68, R2, R0, R55 ;  /* 0x0000000002447239 */ /* 0x000fe20000001437 */
[-C--:B------:R-:W-:Y:S01]  /*5e90*/  IMAD R5, R51, R50.reuse, R5 ;  /* 0x0000003233057224 */ /* 0x080fe200078e0205 */
[----:B------:R-:W-:Y:S01]  /*5ea0*/  SHF.L.U32 R52, R58, 0x10, RZ ;  /* 0x000000103a347819 */ /* 0x000fe200000006ff */
[----:B------:R-:W-:Y:S01]  /*5eb0*/  IMAD R11, R47, R11, RZ ;  /* 0x0000000b2f0b7224 */ /* 0x000fe200078e02ff */
[----:B------:R-:W-:Y:S01]  /*5ec0*/  SHF.R.S32.HI R51, RZ, 0x18, R57 ;  /* 0x00000018ff337819 */ /* 0x000fe20000011439 */
[----:B------:R-:W-:Y:S01]  /*5ed0*/  IMAD R6, R49, R50, R6 ;  /* 0x0000003231067224 */ /* 0x000fe200078e0206 */
[----:B------:R-:W-:Y:S01]  /*5ee0*/  SHF.R.S32.HI R52, RZ, 0x18, R52 ;  /* 0x00000018ff347819 */ /* 0x000fe20000011434 */
[C---:B------:R-:W-:Y:S02]  /*5ef0*/  IMAD R8, R47.reuse, R12, RZ ;  /* 0x0000000c2f087224 */ /* 0x040fe400078e02ff */
[----:B------:R-:W-:Y:S02]  /*5f00*/  IMAD.MOV.U32 R49, RZ, RZ, R54 ;  /* 0x000000ffff317224 */ /* 0x000fe400078e0036 */
[----:B------:R-:W-:Y:S02]  /*5f10*/  IMAD R9, R47, R13, RZ ;  /* 0x0000000d2f097224 */ /* 0x000fe400078e02ff */
[----:B------:R-:W-:Y:S01]  /*5f20*/  IMAD R11, R51, R50, R11 ;  /* 0x00000032330b7224 */ /* 0x000fe200078e020b */
[----:B------:R-:W-:Y:S01]  /*5f30*/  SHF.R.S32.HI R51, RZ, 0x18, R58 ;  /* 0x00000018ff337819 */ /* 0x000fe2000001143a */
[----:B------:R-:W-:Y:S02]  /*5f40*/  IMAD R10, R47, R14, RZ ;  /* 0x0000000e2f0a7224 */ /* 0x000fe400078e02ff */
[----:B------:R-:W-:Y:S01]  /*5f50*/  IMAD R8, R49, R50, R8 ;  /* 0x0000003231087224 */ /* 0x000fe200078e0208 */
[----:B------:R-:W-:Y:S01]  /*5f60*/  I2IP.S8.S32.SAT R69, R11, R6, RZ ;  /* 0x000000060b457239 */ /* 0x000fe200000014ff */
[----:B------:R-:W-:Y:S01]  /*5f70*/  IMAD R15, R47, R15, RZ ;  /* 0x0000000f2f0f7224 */ /* 0x000fe200078e02ff */
[----:B------:R-:W-:Y:S01]  /*5f80*/  PRMT R49, R59, 0x8880, RZ ;  /* 0x000088803b317816 */ /* 0x000fe200000000ff */
[----:B------:R-:W-:Y:S01]  /*5f90*/  IMAD R9, R52, R50, R9 ;  /* 0x0000003234097224 */ /* 0x000fe200078e0209 */
[----:B------:R-:W-:Y:S01]  /*5fa0*/  I2IP.S8.S32.SAT R69, R5, R4, R69 ;  /* 0x0000000405457239 */ /* 0x000fe20000001445 */
[-C--:B------:R-:W-:Y:S01]  /*5fb0*/  IMAD R10, R53, R50.reuse, R10 ;  /* 0x00000032350a7224 */ /* 0x080fe200078e020a */
[----:B------:R-:W-:Y:S01]  /*5fc0*/  SHF.L.U32 R53, R59, 0x8, RZ ;  /* 0x000000083b357819 */ /* 0x000fe200000006ff */
[----:B------:R-:W-:Y:S01]  /*5fd0*/  IMAD R15, R51, R50, R15 ;  /* 0x00000032330f7224 */ /* 0x000fe200078e020f */
[----:B------:R-:W-:Y:S01]  /*5fe0*/  SHF.L.U32 R51, R59, 0x10, RZ ;  /* 0x000000103b337819 */ /* 0x000fe200000006ff */
[C---:B------:R-:W-:Y:S01]  /*5ff0*/  IMAD R12, R47.reuse, R16, RZ ;  /* 0x000000102f0c7224 */ /* 0x040fe200078e02ff */
[----:B------:R-:W-:Y:S01]  /*6000*/  SHF.R.S32.HI R53, RZ, 0x18, R53 ;  /* 0x00000018ff357819 */ /* 0x000fe20000011435 */
[C---:B------:R-:W-:Y:S01]  /*6010*/  IMAD R13, R47.reuse, R17, RZ ;  /* 0x000000112f0d7224 */ /* 0x040fe200078e02ff */
[----:B------:R-:W-:Y:S01]  /*6020*/  SHF.R.S32.HI R51, RZ, 0x18, R51 ;  /* 0x00000018ff337819 */ /* 0x000fe20000011433 */
[----:B------:R-:W-:Y:S01]  /*6030*/  IMAD R14, R47, R18, RZ ;  /* 0x000000122f0e7224 */ /* 0x000fe200078e02ff */
[----:B------:R-:W-:Y:S01]  /*6040*/  I2IP.S8.S32.SAT R70, R15, R10, RZ ;  /* 0x0000000a0f467239 */ /* 0x000fe200000014ff */
[----:B------:R-:W-:Y:S01]  /*6050*/  IMAD R12, R49, R50, R12 ;  /* 0x00000032310c7224 */ /* 0x000fe200078e020c */
[----:B------:R-:W-:Y:S01]  /*6060*/  SHF.R.S32.HI R49, RZ, 0x18, R59 ;  /* 0x00000018ff317819 */ /* 0x000fe2000001143b */
[----:B------:R-:W-:Y:S01]  /*6070*/  IMAD R19, R47, R19, RZ ;  /* 0x000000132f137224 */ /* 0x000fe200078e02ff */
[----:B------:R-:W-:Y:S01]  /*6080*/  I2IP.S8.S32.SAT R70, R9, R8, R70 ;  /* 0x0000000809467239 */ /* 0x000fe20000001446 */
[-C--:B------:R-:W-:Y:S01]  /*6090*/  IMAD R13, R51, R50.reuse, R13 ;  /* 0x00000032330d7224 */ /* 0x080fe200078e020d */
[C---:B------:R-:W-:Y:S01]  /*60a0*/  PRMT R51, R60.reuse, 0x8880, RZ ;  /* 0x000088803c337816 */ /* 0x040fe200000000ff */
[-C--:B------:R-:W-:Y:S01]  /*60b0*/  IMAD R14, R53, R50.reuse, R14 ;  /* 0x00000032350e7224 */ /* 0x080fe200078e020e */
[----:B------:R-:W-:Y:S01]  /*60c0*/  PRMT R53, R61, 0x8880, RZ ;  /* 0x000088803d357816 */ /* 0x000fe200000000ff */
[----:B------:R-:W-:Y:S01]  /*60d0*/  IMAD R19, R49, R50, R19 ;  /* 0x0000003231137224 */ /* 0x000fe200078e0213 */
[----:B------:R-:W-:Y:S01]  /*60e0*/  MOV R49, R51 ;  /* 0x0000003300317202 */ /* 0x000fe20000000f00 */
[----:B------:R-:W-:Y:S02]  /*60f0*/  IMAD R16, R47, R20, RZ ;  /* 0x000000142f107224 */ /* 0x000fe400078e02ff */
[C---:B------:R-:W-:Y:S01]  /*6100*/  IMAD.U32 R52, R60.reuse, 0x10000, RZ ;  /* 0x000100003c347824 */ /* 0x040fe200078e00ff */
[----:B------:R-:W-:Y:S01]  /*6110*/  I2IP.S8.S32.SAT R71, R19, R14, RZ ;  /* 0x0000000e13477239 */ /* 0x000fe200000014ff */
[----:B------:R-:W-:Y:S01]  /*6120*/  IMAD R16, R49, R50, R16 ;  /* 0x0000003231107224 */ /* 0x000fe200078e0210 */
[----:B------:R-:W-:Y:S01]  /*6130*/  SHF.L.U32 R49, R60, 0x8, RZ ;  /* 0x000000083c317819 */ /* 0x000fe200000006ff */
[C---:B------:R-:W-:Y:S01]  /*6140*/  IMAD R17, R47.reuse, R21, RZ ;  /* 0x000000152f117224 */ /* 0x040fe200078e02ff */
[----:B------:R-:W-:Y:S01]  /*6150*/  SHF.R.S32.HI R51, RZ, 0x18, R52 ;  /* 0x00000018ff337819 */ /* 0x000fe20000011434 */
[C---:B------:R-:W-:Y:S01]  /*6160*/  IMAD R18, R47.reuse, R22, RZ ;  /* 0x000000162f127224 */ /* 0x040fe200078e02ff */
[----:B------:R-:W-:Y:S01]  /*6170*/  SHF.R.S32.HI R49, RZ, 0x18, R49 ;  /* 0x00000018ff317819 */ /* 0x000fe20000011431 */
[----:B------:R-:W-:Y:S01]  /*6180*/  IMAD R23, R47, R23, RZ ;  /* 0x000000172f177224 */ /* 0x000fe200078e02ff */
[----:B------:R-:W-:Y:S01]  /*6190*/  I2IP.S8.S32.SAT R71, R13, R12, R71 ;  /* 0x0000000c0d477239 */ /* 0x000fe20000001447 */
[----:B------:R-:W-:Y:S01]  /*61a0*/  IMAD R17, R51, R50, R17 ;  /* 0x0000003233117224 */ /* 0x000fe200078e0211 */
[C---:B------:R-:W-:Y:S01]  /*61b0*/  SHF.L.U32 R52, R61.reuse, 0x10, RZ ;  /* 0x000000103d347819 */ /* 0x040fe200000006ff */
[----:B------:R-:W-:Y:S01]  /*61c0*/  IMAD.SHL.U32 R54, R61, 0x100, RZ ;  /* 0x000001003d367824 */ /* 0x000fe200078e00ff */
[----:B------:R-:W-:Y:S01]  /*61d0*/  SHF.R.S32.HI R51, RZ, 0x18, R60 ;  /* 0x00000018ff337819 */ /* 0x000fe2000001143c */
[----:B------:R-:W-:Y:S01]  /*61e0*/  IMAD R20, R47, R24, RZ ;  /* 0x000000182f147224 */ /* 0x000fe200078e02ff */
[----:B------:R1:W-:Y:S01]  /*61f0*/  STS.128 [R95+UR49+0x4200], R68 ;  /* 0x004200445f007988 */ /* 0x0003e20008000c31 */
[-C--:B------:R-:W-:Y:S01]  /*6200*/  IMAD R18, R49, R50.reuse, R18 ;  /* 0x0000003231127224 */ /* 0x080fe200078e0212 */
[----:B------:R-:W-:Y:S01]  /*6210*/  SHF.R.S32.HI R52, RZ, 0x18, R52 ;  /* 0x00000018ff347819 */ /* 0x000fe20000011434 */
[----:B------:R-:W-:Y:S01]  /*6220*/  IMAD R21, R47, R25, RZ ;  /* 0x000000192f157224 */ /* 0x000fe200078e02ff */
[----:B------:R-:W-:Y:S01]  /*6230*/  SHF.R.S32.HI R49, RZ, 0x18, R54 ;  /* 0x00000018ff317819 */ /* 0x000fe20000011436 */
[----:B------:R-:W-:Y:S01]  /*6240*/  IMAD R23, R51, R50, R23 ;  /* 0x0000003233177224 */ /* 0x000fe200078e0217 */
[----:B------:R-:W-:Y:S01]  /*6250*/  SHF.R.S32.HI R51, RZ, 0x18, R61 ;  /* 0x00000018ff337819 */ /* 0x000fe2000001143d */
[----:B------:R-:W-:Y:S01]  /*6260*/  IMAD R22, R47, R26, RZ ;  /* 0x0000001a2f167224 */ /* 0x000fe200078e02ff */
[----:B------:R-:W-:Y:S01]  /*6270*/  SHF.R.S32.HI R54, RZ, 0x18, R63 ;  /* 0x00000018ff367819 */ /* 0x000fe2000001143f */
[----:B------:R-:W-:Y:S01]  /*6280*/  IMAD R20, R53, R50, R20 ;  /* 0x0000003235147224 */ /* 0x000fe200078e0214 */
[----:B------:R-:W-:Y:S01]  /*6290*/  I2IP.S8.S32.SAT R76, R23, R18, RZ ;  /* 0x00000012174c7239 */ /* 0x000fe200000014ff */
[----:B------:R-:W-:Y:S01]  /*62a0*/  IMAD R27, R47, R27, RZ ;  /* 0x0000001b2f1b7224 */ /* 0x000fe200078e02ff */
[----:B------:R-:W-:Y:S01]  /*62b0*/  SHF.L.U32 R53, R62, 0x8, RZ ;  /* 0x000000083e357819 */ /* 0x000fe200000006ff */
[-C--:B------:R-:W-:Y:S01]  /*62c0*/  IMAD R21, R52, R50.reuse, R21 ;  /* 0x0000003234157224 */ /* 0x080fe200078e0215 */
[C---:B------:R-:W-:Y:S01]  /*62d0*/  SHF.L.U32 R52, R62.reuse, 0x10, RZ ;  /* 0x000000103e347819 */ /* 0x040fe200000006ff */
[----:B------:R-:W-:Y:S01]  /*62e0*/  IMAD R22, R49, R50, R22 ;  /* 0x0000003231167224 */ /* 0x000fe200078e0216 */
[----:B------:R-:W-:Y:S01]  /*62f0*/  PRMT R49, R62, 0x8880, RZ ;  /* 0x000088803e317816 */ /* 0x000fe200000000ff */
[----:B------:R-:W-:Y:S01]  /*6300*/  IMAD R24, R47, R28, RZ ;  /* 0x0000001c2f187224 */ /* 0x000fe200078e02ff */
[----:B------:R-:W-:Y:S01]  /*6310*/  I2IP.S8.S32.SAT R76, R17, R16, R76 ;  /* 0x00000010114c7239 */ /* 0x000fe2000000144c */
[----:B------:R-:W-:Y:S01]  /*6320*/  IMAD R27, R51, R50, R27 ;  /* 0x00000032331b7224 */ /* 0x000fe200078e021b */
[----:B------:R-:W-:Y:S01]  /*6330*/  SHF.R.S32.HI R51, RZ, 0x18, R52 ;  /* 0x00000018ff337819 */ /* 0x000fe20000011434 */
[C---:B------:R-:W-:Y:S01]  /*6340*/  IMAD R25, R47.reuse, R29, RZ ;  /* 0x0000001d2f197224 */ /* 0x040fe200078e02ff */
[----:B------:R-:W-:Y:S01]  /*6350*/  SHF.R.S32.HI R53, RZ, 0x18, R53 ;  /* 0x00000018ff357819 */ /* 0x000fe20000011435 */
[----:B------:R-:W-:Y:S01]  /*6360*/  IMAD R26, R47, R30, RZ ;  /* 0x0000001e2f1a7224 */ /* 0x000fe200078e02ff */
[----:B------:R-:W-:Y:S01]  /*6370*/  I2IP.S8.S32.SAT R77, R27, R22, RZ ;  /* 0x000000161b4d7239 */ /* 0x000fe200000014ff */
[-C--:B------:R-:W-:Y:S01]  /*6380*/  IMAD R24, R49, R50.reuse, R24 ;  /* 0x0000003231187224 */ /* 0x080fe200078e0218 */
[----:B------:R-:W-:Y:S01]  /*6390*/  SHF.L.U32 R52, R63, 0x10, RZ ;  /* 0x000000103f347819 */ /* 0x000fe200000006ff */
[----:B------:R-:W-:Y:S01]  /*63a0*/  IMAD R25, R51, R50, R25 ;  /* 0x0000003233197224 */ /* 0x000fe200078e0219 */
[----:B------:R-:W-:Y:S01]  /*63b0*/  I2IP.S8.S32.SAT R77, R21, R20, R77 ;  /* 0x00000014154d7239 */ /* 0x000fe2000000144d */
[----:B------:R-:W-:Y:S01]  /*63c0*/  IMAD R26, R53, R50, R26 ;  /* 0x00000032351a7224 */ /* 0x000fe200078e021a */
[----:B------:R-:W-:Y:S01]  /*63d0*/  SHF.R.S32.HI R49, RZ, 0x18, R62 ;  /* 0x00000018ff317819 */ /* 0x000fe2000001143e */
[----:B------:R-:W-:Y:S01]  /*63e0*/  IMAD R31, R47, R31, RZ ;  /* 0x0000001f2f1f7224 */ /* 0x000fe200078e02ff */
[C---:B------:R-:W-:Y:S01]  /*63f0*/  PRMT R51, R63.reuse, 0x8880, RZ ;  /* 0x000088803f337816 */ /* 0x040fe200000000ff */
[----:B------:R-:W-:Y:S01]  /*6400*/  IMAD.SHL.U32 R53, R63, 0x100, RZ ;  /* 0x000001003f357824 */ /* 0x000fe200078e00ff */
[----:B------:R-:W-:Y:S01]  /*6410*/  SHF.R.S32.HI R52, RZ, 0x18, R52 ;  /* 0x00000018ff347819 */ /* 0x000fe20000011434 */
[C---:B------:R-:W-:Y:S02]  /*6420*/  IMAD R28, R47.reuse, R32, RZ ;  /* 0x000000202f1c7224 */ /* 0x040fe400078e02ff */
[----:B------:R-:W-:Y:S01]  /*6430*/  IMAD R29, R47, R33, RZ ;  /* 0x000000212f1d7224 */ /* 0x000fe200078e02ff */
[----:B------:R-:W-:Y:S01]  /*6440*/  SHF.R.S32.HI R53, RZ, 0x18, R53 ;  /* 0x00000018ff357819 */ /* 0x000fe20000011435 */
[-C--:B------:R-:W-:Y:S02]  /*6450*/  IMAD R31, R49, R50.reuse, R31 ;  /* 0x00000032311f7224 */ /* 0x080fe400078e021f */
[----:B------:R-:W-:Y:S02]  /*6460*/  IMAD R28, R51, R50, R28 ;  /* 0x00000032331c7224 */ /* 0x000fe400078e021c */
[----:B------:R-:W-:Y:S01]  /*6470*/  IMAD R30, R47, R34, RZ ;  /* 0x000000222f1e7224 */ /* 0x000fe200078e02ff */
[----:B------:R-:W-:Y:S01]  /*6480*/  I2IP.S8.S32.SAT R55, R31, R26, RZ ;  /* 0x0000001a1f377239 */ /* 0x000fe200000014ff */
[----:B------:R-:W-:Y:S02]  /*6490*/  IMAD R29, R52, R50, R29 ;  /* 0x00000032341d7224 */ /* 0x000fe400078e021d */
[----:B------:R-:W-:Y:S01]  /*64a0*/  IMAD R35, R47, R35, RZ ;  /* 0x000000232f237224 */ /* 0x000fe200078e02ff */
[----:B------:R-:W-:Y:S01]  /*64b0*/  I2IP.S8.S32.SAT R78, R25, R24, R55 ;  /* 0x00000018194e7239 */ /* 0x000fe20000001437 */
[-C--:B------:R-:W-:Y:S01]  /*64c0*/  IMAD R30, R53, R50.reuse, R30 ;  /* 0x00000032351e7224 */ /* 0x080fe200078e021e */
[----:B------:R-:W-:Y:S01]  /*64d0*/  LEA R55, R100, UR49, 0x3 ;  /* 0x0000003164377c11 */ /* 0x000fe2000f8e18ff */
[----:B------:R-:W-:Y:S05]  /*64e0*/  IMAD R35, R54, R50, R35 ;  /* 0x0000003236237224 */ /* 0x000fea00078e0223 */
[----:B------:R-:W-:Y:S04]  /*64f0*/  I2IP.S8.S32.SAT R73, R35, R30, RZ ;  /* 0x0000001e23497239 */ /* 0x000fe800000014ff */
[----:B------:R-:W-:Y:S05]  /*6500*/  I2IP.S8.S32.SAT R79, R29, R28, R73 ;  /* 0x0000001c1d4f7239 */ /* 0x000fea0000001449 */
[----:B------:R1:W-:Y:S01]  /*6510*/  STS.128 [R109+0x4210], R76 ;  /* 0x0042104c6d007388 */ /* 0x0003e20000000c00 */
[----:B------:R-:W-:Y:S01]  /*6520*/  @!PT LDS RZ, [RZ] ;  /* 0x00000000fffff984 */ /* 0x000fe20000000800 */
[----:B------:R-:W-:Y:S01]  /*6530*/  @!PT LDS RZ, [RZ] ;  /* 0x00000000fffff984 */ /* 0x000fe20000000800 */
[----:B------:R-:W-:Y:S01]  /*6540*/  @!PT LDS RZ, [RZ] ;  /* 0x00000000fffff984 */ /* 0x000fe20000000800 */
[----:B------:R-:W-:Y:S01]  /*6550*/  @!PT LDS RZ, [RZ] ;  /* 0x00000000fffff984 */ /* 0x000fe20000000800 */
[----:B------:R2:W-:Y:S07]  /*6560*/  MEMBAR.ALL.CTA ;  /* 0x0000000000007992 */ /* 0x0005ee0000008000 */
[----:B--2---:R-:W2:Y:S02]  /*6570*/  FENCE.VIEW.ASYNC.S ;  /* 0x00000000000073c6 */ /* 0x004ea40000000000 */
[----:B--2---:R-:W-:Y:S06]  /*6580*/  BAR.SYNC.DEFER_BLOCKING 0x1, 0x80 ;  /* 0x0042000000007b1d */ /* 0x004fec0000010000 */
[----:B------:R-:W-:Y:S05]  /*6590*/  @P0 BRA `(.L_x_100) ;  /* 0x0000000000280947 */ /* 0x000fea0003800000 */
[----:B------:R-:W-:Y:S02]  /*65a0*/  UIADD3 UR4, UPT, UPT, UR49, 0x4200, URZ ;  /* 0x0000420031047890 */ /* 0x000fe4000fffe0ff */
[----:B------:R-:W-:Y:S01]  /*65b0*/  UIADD3 UR6, UP0, UPT, UR52, 0x680, URZ ;  /* 0x0000068034067890 */ /* 0x000fe2000ff1e0ff */
[----:B------:R-:W-:Y:S03]  /*65c0*/  UMOV UR43, UR36 ;  /* 0x00000024002b7c82 */ /* 0x000fe60008000000 */
[----:B------:R-:W-:Y:S01]  /*65d0*/  MOV R104, UR4 ;  /* 0x0000000400687c02 */ /* 0x000fe20008000f00 */
[----:B------:R-:W-:Y:S03]  /*65e0*/  UIADD3.X UR7, UPT, UPT, URZ, UR53, URZ, UP0, !UPT ;  /* 0x00000035ff077290 */ /* 0x000fe600087fe4ff */
[----:B------:R-:W-:Y:S11]  /*65f0*/  R2UR UR40, R104 ;  /* 0x00000000682872ca */ /* 0x000ff600000e0000 */
[----:B------:R-:W-:Y:S02]  /*6600*/  @!UPT UIADD3 URZ, UPT, UPT, URZ, URZ, URZ ;  /* 0x000000fffffff290 */ /* 0x000fe4000fffe0ff */
[----:B------:R2:W-:Y:S01]  /*6610*/  UTMASTG.3D [UR40], [UR6] ;  /* 0x00000028060073b5 */ /* 0x0005e20008010000 */
[----:B------:R0:W-:Y:S01]  /*6620*/  UTMACMDFLUSH ;  /* 0x00000000000079b7 */ /* 0x0001e20000000000 */
[----:B--2---:R-:W-:Y:S04]  /*6630*/  DEPBAR.LE SB0, 0x1 ;  /* 0x000080400000791a */ /* 0x004fe80000000000 */
.L_x_100:
[----:B------:R-:W-:Y:S05]  /*6640*/  BSYNC.RECONVERGENT B0 ;  /* 0x0000000000007941 */ /* 0x000fea0003800200 */
.L_x_99:
[----:B------:R-:W-:Y:S06]  /*6650*/  BAR.SYNC.DEFER_BLOCKING 0x1, 0x80 ;  /* 0x0042000000007b1d */ /* 0x000fec0000010000 */
[----:B------:R-:W2:Y:S01]  /*6660*/  @P6 SYNCS.PHASECHK.TRANS64.TRYWAIT P0, [R55+URZ+0x50], R74 ;  /* 0x0000504a370065a7 */ /* 0x000ea200080011ff */
[----:B------:R-:W-:Y:S01]  /*6670*/  BSSY B1, `(.L_x_101) ;  /* 0x000001f000017945 */ /* 0x000fe20003800000 */
[----:B--2---:R-:W-:Y:S03]  /*6680*/  @P6 SEL R64, RZ, 0x1, !P0 ;  /* 0x00000001ff406807 */ /* 0x004fe60004000000 */
[----:B------:R-:W-:Y:S05]  /*6690*/  @!P6 BRA `(.L_x_102) ;  /* 0x000000000070e947 */ /* 0x000fea0003800000 */
[----:B------:R-:W-:Y:S01]  /*66a0*/  ISETP.NE.AND P1, PT, R65, RZ, PT ;  /* 0x000000ff4100720c */ /* 0x000fe20003f25270 */
[----:B------:R-:W-:Y:S01]  /*66b0*/  BSSY B0, `(.L_x_103) ;  /* 0x0000008000007945 */ /* 0x000fe20003800000 */
[----:B------:R-:W-:Y:S11]  /*66c0*/  ISETP.NE.AND P0, PT, R64, RZ, PT ;  /* 0x000000ff4000720c */ /* 0x000ff60003f05270 */
[----:B------:R-:W-:Y:S04]  /*66d0*/  @P1 IMAD R3, R100, 0x1000, R67 ;  /* 0x0000100064031824 */ /* 0x000fe800078e0243 */
[----:B------:R-:W-:Y:S01]  /*66e0*/  @P1 IMAD.IADD R2, R66, 0x1, R3 ;  /* 0x0000000142021824 */ /* 0x000fe200078e0203 */
[----:B------:R-:W-:Y:S06]  /*66f0*/  @P0 BRA `(.L_x_104) ;  /* 0x00000000000c0947 */ /* 0x000fec0003800000 */
[----:B------:R-:W-:Y:S04]  /*6700*/  SHF.L.U32 R0, R99, 0x1f, RZ ;  /* 0x0000001f63007819 */ /* 0x000fe800000006ff */
[----:B------:R-:W2:Y:S02]  /*6710*/  SYNCS.PHASECHK.TRANS64.TRYWAIT P0, [R55+URZ+0x50], R0 ;  /* 0x00005000370075a7 */ /* 0x000ea400080011ff */
[----:B--2---:R-:W-:Y:S05]  /*6720*/  @!P0 BRA `(.L_x_105) ;  /* 0x0000003000ec8947 */ /* 0x004fea0003800000 */
.L_x_104:
[----:B------:R-:W-:Y:S05]  /*6730*/  BSYNC B0 ;  /* 0x0000000000007941 */ /* 0x000fea0003800000 */
.L_x_103:
[----:B------:R-:W-:Y:S01]  /*6740*/  ISETP.NE.AND P0, PT, R65, RZ, PT ;  /* 0x000000ff4100720c */ /* 0x000fe20003f05270 */
[----:B--2---:R-:W-:Y:S02]  /*6750*/  VIADD R55, R55, 0x70 ;  /* 0x0000007037377836 */ /* 0x004fe40000000000 */
[----:B------:R-:W-:Y:S02]  /*6760*/  IMAD.U32 R0, RZ, RZ, UR37 ;  /* 0x00000025ff007e24 */ /* 0x000fe4000f8e00ff */
[----:B------:R-:W-:Y:S03]  /*6770*/  VIADD R100, R100, 0x1 ;  /* 0x0000000164647836 */ /* 0x000fe60000000000 */
[----:B------:R-:W-:Y:S05]  /*6780*/  PRMT R0, R0, 0x654, R55 ;  /* 0x0000065400007816 */ /* 0x000fea0000000037 */
[----:B------:R2:W3:Y:S04]  /*6790*/  @P0 LDS.128 R56, [R3+0x200] ;  /* 0x0002000003380984 */ /* 0x0004e80000000c00 */
[----:B------:R2:W4:Y:S01]  /*67a0*/  @P0 LDS.128 R60, [R2+0x210] ;  /* 0x00021000023c0984 */ /* 0x0005220000000c00 */
        /* <DEDUP_REMOVED lines=10> */
[----:B--23--:R-:W-:Y:S02]  /*6850*/  LOP3.LUT R99, R99, R0, RZ, 0x3c, !PT ;  /* 0x0000000063637212 */ /* 0x00cfe400078e3cff */
.L_x_102:
[----:B------:R-:W-:Y:S05]  /*6860*/  BSYNC B1 ;  /* 0x0000000000017941 */ /* 0x000fea0003800000 */
.L_x_101:
[----:B------:R-:W-:Y:S05]  /*6870*/  VIADD R3, R48, 0x40 ;  /* 0x0000004030037836 */ /* 0x000fea0000000000 */
[----:B------:R-:W-:Y:S04]  /*6880*/  SHF.R.U32.HI R3, RZ, 0x15, R3 ;  /* 0x00000015ff037819 */ /* 0x000fe80000011603 */
[----:B------:R-:W-:Y:S11]  /*6890*/  LOP3.LUT P0, RZ, R3, 0x3, R96, 0x48, !PT ;  /* 0x0000000303ff7812 */ /* 0x000ff60007804860 */
[----:B------:R-:W-:Y:S02]  /*68a0*/  @!UPT UIADD3 URZ, UPT, UPT, URZ, URZ, URZ ;  /* 0x000000fffffff290 */ /* 0x000fe4000fffe0ff */
[----:B------:R-:W-:Y:S05]  /*68b0*/  @!P0 BRA `(.L_x_106) ;  /* 0x0000000000408947 */ /* 0x000fea0003800000 */
[----:B------:R-:W2:Y:S01]  /*68c0*/  LDCU.64 UR8, c[0x4][0x78] ;  /* 0x01000f00ff0877ac */ /* 0x000ea20008000a00 */
[----:B------:R-:W-:Y:S01]  /*68d0*/  MOV R3, 0x0 ;  /* 0x0000000000037802 */ /* 0x000fe20000000f00 */
[----:B------:R-:W-:Y:S02]  /*68e0*/  HFMA2 R12, -RZ, RZ, 0, 5.9604644775390625e-08 ;  /* 0x00000001ff0c7431 */ /* 0x000fe400000001ff */
[----:B------:R-:W-:Y:S02]  /*68f0*/  IMAD.MOV.U32 R8, RZ, RZ, 0x192 ;  /* 0x00000192ff087424 */ /* 0x000fe400078e00ff */
[----:B------:R-:W-:Y:S01]  /*6900*/  IMAD.MOV.U32 R13, RZ, RZ, RZ ;  /* 0x000000ffff0d7224 */ /* 0x000fe200078e00ff */
[----:B------:R-:W3:Y:S01]  /*6910*/  LDCU.64 UR6, c[0x4][0x80] ;  /* 0x01001000ff0677ac */ /* 0x000ee20008000a00 */
[----:B------:R-:W1:Y:S01]  /*6920*/  LDC.64 R2, c[0x4][R3] ;  /* 0x0100000003027b82 */ /* 0x000e620000000a00 */
[----:B------:R-:W5:Y:S01]  /*6930*/  LDCU.64 UR4, c[0x4][0x18] ;  /* 0x01000300ff0477ac */ /* 0x000f620008000a00 */
[----:B--2---:R-:W-:Y:S01]  /*6940*/  MOV R5, UR9 ;  /* 0x0000000900057c02 */ /* 0x004fe20008000f00 */
[----:B------:R-:W-:Y:S01]  /*6950*/  IMAD.U32 R4, RZ, RZ, UR8 ;  /* 0x00000008ff047e24 */ /* 0x000fe2000f8e00ff */
[----:B---3--:R-:W-:Y:S01]  /*6960*/  MOV R7, UR7 ;  /* 0x0000000700077c02 */ /* 0x008fe20008000f00 */
[----:B------:R-:W-:Y:S01]  /*6970*/  IMAD.U32 R6, RZ, RZ, UR6 ;  /* 0x00000006ff067e24 */ /* 0x000fe2000f8e00ff */
[----:B-----5:R-:W-:Y:S01]  /*6980*/  MOV R11, UR5 ;  /* 0x00000005000b7c02 */ /* 0x020fe20008000f00 */
[----:B------:R-:W-:Y:S02]  /*6990*/  IMAD.U32 R10, RZ, RZ, UR4 ;  /* 0x00000004ff0a7e24 */ /* 0x000fe4000f8e00ff */
[----:B------:R-:W-:Y:S07]  /*69a0*/  LEPC R20, `(.L_x_106) ;  /* 0x000000001014794e */ /* 0x000fee0000000000 */
[----:B-1--4-:R-:W-:Y:S05]  /*69b0*/  CALL.ABS.NOINC R2 ;  /* 0x0000000002007343 */ /* 0x012fea0003c00000 */
.L_x_106:
[----:B------:R-:W-:Y:S01]  /*69c0*/  SHF.L.U32 R51, R56, 0x10, RZ ;  /* 0x0000001038337819 */ /* 0x000fe200000006ff */
[----:B------:R-:W-:Y:S05]  /*69d0*/  WARPSYNC.ALL ;  /* 0x0000000000007948 */ /* 0x000fea0003800000 */
[----:B------:R-:W-:Y:S01]  /*69e0*/  R2UR UR4, R48 ;  /* 0x00000000300472ca */ /* 0x000fe200000e0000 */
[----:B------:R-:W-:Y:S01]  /*69f0*/  BSSY.RECONVERGENT B0, `(.L_x_107) ;  /* 0x0000099000007945 */ /* 0x000fe20003800200 */
[C---:B------:R-:W-:Y:S02]  /*6a00*/  PRMT R49, R56.reuse, 0x8880, RZ ;  /* 0x0000888038317816 */ /* 0x040fe400000000ff */
[----:B------:R-:W-:Y:S02]  /*6a10*/  SHF.R.S32.HI R51, RZ, 0x18, R51 ;  /* 0x00000018ff337819 */ /* 0x000fe40000011433 */
[----:B------:R-:W-:Y:S02]  /*6a20*/  SHF.L.U32 R52, R56, 0x8, RZ ;  /* 0x0000000838347819 */ /* 0x000fe400000006ff */
[----:B------:R-:W-:Y:S02]  /*6a30*/  SHF.L.U32 R53, R57, 0x8, RZ ;  /* 0x0000000839357819 */ /* 0x000fe400000006ff */
[----:B------:R-:W-:Y:S02]  /*6a40*/  SHF.R.S32.HI R54, RZ, 0x18, R58 ;  /* 0x00000018ff367819 */ /* 0x000fe4000001143a */
[----:B------:R-:W-:Y:S01]  /*6a50*/  SHF.R.S32.HI R53, RZ, 0x18, R53 ;  /* 0x00000018ff357819 */ /* 0x000fe20000011435 */
[----:B------:R-:W-:Y:S01]  /*6a60*/  LDTM.16dp32bit_t0_t15.x32 R4, tmem[UR4+0x40] ;  /* 0x00004004000479ee */ /* 0x000fe20008a80000 */
[----:B------:R-:W2:Y:S01]  /*6a70*/  LDTM.16dp32bit_t16_t31.x32 R4, tmem[UR4+0x60] ;  /* 0x00006004000479ee */ /* 0x000ea20008aa0000 */
[----:B----4-:R-:W-:Y:S02]  /*6a80*/  SHF.L.U32 R55, R62, 0x8, RZ ;  /* 0x000000083e377819 */ /* 0x010fe400000006ff */
[----:B------:R-:W-:Y:S02]  /*6a90*/  ISETP.NE.AND P0, PT, R105, RZ, PT ;  /* 0x000000ff6900720c */ /* 0x000fe40003f05270 */
[----:B------:R-:W-:Y:S02]  /*6aa0*/  SHF.R.S32.HI R55, RZ, 0x18, R55 ;  /* 0x00000018ff377819 */ /* 0x000fe40000011437 */
[----:B------:R-:W-:Y:S01]  /*6ab0*/  ISETP.NE.AND P6, PT, R72, RZ, PT ;  /* 0x000000ff4800720c */ /* 0x000fe20003fc5270 */
[C---:B--2---:R-:W-:Y:S02]  /*6ac0*/  IMAD R0, R47.reuse, R4, RZ ;  /* 0x000000042f007224 */ /* 0x044fe400078e02ff */
        /* <DEDUP_REMOVED lines=12> */
[C---:B------:R-:W-:Y:S01]  /*6b90*/  IMAD R4, R47.reuse, R8, RZ ;  /* 0x000000082f047224 */ /* 0x040fe200078e02ff */
[----:B------:R-:W-:Y:S01]  /*6ba0*/  SHF.L.U32 R52, R58, 0x10, RZ ;  /* 0x000000103a347819 */ /* 0x000fe200000006ff */
[----:B------:R-:W-:Y:S01]  /*6bb0*/  IMAD R5, R47, R9, RZ ;  /* 0x000000092f057224 */ /* 0x000fe200078e02ff */
[----:B-1----:R-:W-:Y:S01]  /*6bc0*/  I2IP.S8.S32.SAT R69, R7, R3, RZ ;  /* 0x0000000307457239 */ /* 0x002fe200000014ff */
[----:B------:R-:W-:Y:S01]  /*6bd0*/  IMAD R6, R47, R10, RZ ;  /* 0x0000000a2f067224 */ /* 0x000fe200078e02ff */
[----:B------:R-:W-:Y:S01]  /*6be0*/  SHF.R.S32.HI R52, RZ, 0x18, R52 ;  /* 0x00000018ff347819 */ /* 0x000fe20000011434 */
[----:B------:R-:W-:Y:S01]  /*6bf0*/  IMAD R4, R49, R50, R4 ;  /* 0x0000003231047224 */ /* 0x000fe200078e0204 */
[----:B------:R-:W-:Y:S01]  /*6c00*/  I2IP.S8.S32.SAT R68, R2, R0, R69 ;  /* 0x0000000002447239 */ /* 0x000fe20000001445 */
[-C--:B------:R-:W-:Y:S01]  /*6c10*/  IMAD R5, R51, R50.reuse, R5 ;  /* 0x0000003233057224 */ /* 0x080fe200078e0205 */
[----:B------:R-:W-:Y:S01]  /*6c20*/  SHF.R.S32.HI R49, RZ, 0x18, R57 ;  /* 0x00000018ff317819 */ /* 0x000fe20000011439 */
[----:B------:R-:W-:Y:S01]  /*6c30*/  IMAD R11, R47, R11, RZ ;  /* 0x0000000b2f0b7224 */ /* 0x000fe200078e02ff */
[C---:B------:R-:W-:Y:S01]  /*6c40*/  PRMT R51, R58.reuse, 0x8880, RZ ;  /* 0x000088803a337816 */ /* 0x040fe200000000ff */
[----:B------:R-:W-:Y:S01]  /*6c50*/  IMAD R6, R53, R50, R6 ;  /* 0x0000003235067224 */ /* 0x000fe200078e0206 */
[----:B------:R-:W-:Y:S01]  /*6c60*/  SHF.L.U32 R53, R58, 0x8, RZ ;  /* 0x000000083a357819 */ /* 0x000fe200000006ff */
[C---:B------:R-:W-:Y:S02]  /*6c70*/  IMAD R8, R47.reuse, R12, RZ ;  /* 0x0000000c2f087224 */ /* 0x040fe400078e02ff */
[----:B------:R-:W-:Y:S01]  /*6c80*/  IMAD R9, R47, R13, RZ ;  /* 0x0000000d2f097224 */ /* 0x000fe200078e02ff */
[----:B------:R-:W-:Y:S01]  /*6c90*/  SHF.R.S32.HI R53, RZ, 0x18, R53 ;  /* 0x00000018ff357819 */ /* 0x000fe20000011435 */
[----:B------:R-:W-:Y:S01]  /*6ca0*/  IMAD R11, R49, R50, R11 ;  /* 0x00000032310b7224 */ /* 0x000fe200078e020b */
[----:B------:R-:W-:Y:S01]  /*6cb0*/  PRMT R49, R59, 0x8880, RZ ;  /* 0x000088803b317816 */ /* 0x000fe200000000ff */
[----:B------:R-:W-:Y:S02]  /*6cc0*/  IMAD R10, R47, R14, RZ ;  /* 0x0000000e2f0a7224 */ /* 0x000fe400078e02ff */
[----:B------:R-:W-:Y:S01]  /*6cd0*/  IMAD R8, R51, R50, R8 ;  /* 0x0000003233087224 */ /* 0x000fe200078e0208 */
[----:B------:R-:W-:Y:S01]  /*6ce0*/  I2IP.S8.S32.SAT R70, R11, R6, RZ ;  /* 0x000000060b467239 */ /* 0x000fe200000014ff */
[-C--:B------:R-:W-:Y:S01]  /*6cf0*/  IMAD R9, R52, R50.reuse, R9 ;  /* 0x0000003234097224 */ /* 0x080fe200078e0209 */
[----:B------:R-:W-:Y:S01]  /*6d00*/  SHF.L.U32 R51, R59, 0x10, RZ ;  /* 0x000000103b337819 */ /* 0x000fe200000006ff */
[----:B------:R-:W-:Y:S01]  /*6d10*/  IMAD R10, R53, R50, R10 ;  /* 0x00000032350a7224 */ /* 0x000fe200078e020a */
[----:B------:R-:W-:Y:S01]  /*6d20*/  I2IP.S8.S32.SAT R69, R5, R4, R70 ;  /* 0x0000000405457239 */ /* 0x000fe20000001446 */
[----:B------:R-:W-:Y:S01]  /*6d30*/  IMAD R15, R47, R15, RZ ;  /* 0x0000000f2f0f7224 */ /* 0x000fe200078e02ff */
[----:B------:R-:W-:Y:S01]  /*6d40*/  SHF.R.S32.HI R51, RZ, 0x18, R51 ;  /* 0x00000018ff337819 */ /* 0x000fe20000011433 */
[----:B------:R-:W-:Y:S01]  /*6d50*/  IMAD.SHL.U32 R53, R59, 0x100, RZ ;  /* 0x000001003b357824 */ /* 0x000fe200078e00ff */
[----:B------:R-:W-:Y:S01]  /*6d60*/  SHF.R.S32.HI R52, RZ, 0x18, R59 ;  /* 0x00000018ff347819 */ /* 0x000fe2000001143b */
[C---:B------:R-:W-:Y:S02]  /*6d70*/  IMAD R12, R47.reuse, R16, RZ ;  /* 0x000000102f0c7224 */ /* 0x040fe400078e02ff */
[----:B------:R-:W-:Y:S01]  /*6d80*/  IMAD R13, R47, R17, RZ ;  /* 0x000000112f0d7224 */ /* 0x000fe200078e02ff */
[----:B------:R-:W-:Y:S01]  /*6d90*/  SHF.R.S32.HI R53, RZ, 0x18, R53 ;  /* 0x00000018ff357819 */ /* 0x000fe20000011435 */
[----:B------:R-:W-:Y:S01]  /*6da0*/  IMAD R15, R54, R50, R15 ;  /* 0x00000032360f7224 */ /* 0x000fe200078e020f */
[----:B------:R-:W-:Y:S01]  /*6db0*/  SHF.L.U32 R54, R61, 0x10, RZ ;  /* 0x000000103d367819 */ /* 0x000fe200000006ff */
[----:B------:R-:W-:Y:S02]  /*6dc0*/  IMAD R14, R47, R18, RZ ;  /* 0x000000122f0e7224 */ /* 0x000fe400078e02ff */
[----:B------:R-:W-:Y:S01]  /*6dd0*/  IMAD R12, R49, R50, R12 ;  /* 0x00000032310c7224 */ /* 0x000fe200078e020c */
[----:B------:R-:W-:Y:S01]  /*6de0*/  I2IP.S8.S32.SAT R71, R15, R10, RZ ;  /* 0x0000000a0f477239 */ /* 0x000fe200000014ff */
[----:B------:R-:W-:Y:S01]  /*6df0*/  IMAD R19, R47, R19, RZ ;  /* 0x000000132f137224 */ /* 0x000fe200078e02ff */
[----:B------:R-:W-:Y:S01]  /*6e00*/  PRMT R49, R60, 0x8880, RZ ;  /* 0x000088803c317816 */ /* 0x000fe200000000ff */
[----:B------:R-:W-:Y:S01]  /*6e10*/  IMAD R13, R51, R50, R13 ;  /* 0x00000032330d7224 */ /* 0x000fe200078e020d */
[----:B------:R-:W-:Y:S01]  /*6e20*/  I2IP.S8.S32.SAT R70, R9, R8, R71 ;  /* 0x0000000809467239 */ /* 0x000fe20000001447 */
[----:B------:R-:W-:Y:S01]  /*6e30*/  IMAD R16, R47, R20, RZ ;  /* 0x000000142f107224 */ /* 0x000fe200078e02ff */
[----:B------:R-:W-:Y:S01]  /*6e40*/  SHF.R.S32.HI R54, RZ, 0x18, R54 ;  /* 0x00000018ff367819 */ /* 0x000fe20000011436 */
[-C--:B------:R-:W-:Y:S01]  /*6e50*/  IMAD R14, R53, R50.reuse, R14 ;  /* 0x00000032350e7224 */ /* 0x080fe200078e020e */
[----:B------:R-:W-:Y:S01]  /*6e60*/  PRMT R53, R61, 0x8880, RZ ;  /* 0x000088803d357816 */ /* 0x000fe200000000ff */
[-C--:B------:R-:W-:Y:S01]  /*6e70*/  IMAD R19, R52, R50.reuse, R19 ;  /* 0x0000003234137224 */ /* 0x080fe200078e0213 */
[----:B------:R-:W-:Y:S01]  /*6e80*/  SHF.R.S32.HI R52, RZ, 0x18, R60 ;  /* 0x00000018ff347819 */ /* 0x000fe2000001143c */
[----:B------:R-:W-:Y:S01]  /*6e90*/  IMAD R16, R49, R50, R16 ;  /* 0x0000003231107224 */ /* 0x000fe200078e0210 */
[C---:B------:R-:W-:Y:S01]  /*6ea0*/  SHF.L.U32 R49, R60.reuse, 0x10, RZ ;  /* 0x000000103c317819 */ /* 0x040fe200000006ff */
[C---:B------:R-:W-:Y:S01]  /*6eb0*/  IMAD R17, R47.reuse, R21, RZ ;  /* 0x000000152f117224 */ /* 0x040fe200078e02ff */
[----:B------:R-:W-:Y:S01]  /*6ec0*/  SHF.L.U32 R51, R60, 0x8, RZ ;  /* 0x000000083c337819 */ /* 0x000fe200000006ff */
[C---:B------:R-:W-:Y:S01]  /*6ed0*/  IMAD R18, R47.reuse, R22, RZ ;  /* 0x000000162f127224 */ /* 0x040fe200078e02ff */
[----:B------:R-:W-:Y:S01]  /*6ee0*/  SHF.R.S32.HI R49, RZ, 0x18, R49 ;  /* 0x00000018ff317819 */ /* 0x000fe20000011431 */
[C---:B------:R-:W-:Y:S01]  /*6ef0*/  IMAD R23, R47.reuse, R23, RZ ;  /* 0x000000172f177224 */ /* 0x040fe200078e02ff */
[----:B------:R-:W-:Y:S01]  /*6f00*/  SHF.R.S32.HI R51, RZ, 0x18, R51 ;  /* 0x00000018ff337819 */ /* 0x000fe20000011433 */
[----:B------:R-:W-:Y:S01]  /*6f10*/  IMAD R20, R47, R24, RZ ;  /* 0x000000182f147224 */ /* 0x000fe200078e02ff */
[----:B------:R-:W-:Y:S01]  /*6f20*/  I2IP.S8.S32.SAT R71, R19, R14, RZ ;  /* 0x0000000e13477239 */ /* 0x000fe200000014ff */
[----:B------:R-:W-:Y:S02]  /*6f30*/  IMAD R17, R49, R50, R17 ;  /* 0x0000003231117224 */ /* 0x000fe400078e0211 */
[----:B------:R-:W-:Y:S01]  /*6f40*/  IMAD.SHL.U32 R49, R61, 0x100, RZ ;  /* 0x000001003d317824 */ /* 0x000fe200078e00ff */
[----:B------:R-:W-:Y:S01]  /*6f50*/  I2IP.S8.S32.SAT R71, R13, R12, R71 ;  /* 0x0000000c0d477239 */ /* 0x000fe20000001447 */
[-C--:B------:R-:W-:Y:S01]  /*6f60*/  IMAD R18, R51, R50.reuse, R18 ;  /* 0x0000003233127224 */ /* 0x080fe200078e0212 */
[----:B------:R-:W-:Y:S01]  /*6f70*/  SHF.R.S32.HI R51, RZ, 0x18, R61 ;  /* 0x00000018ff337819 */ /* 0x000fe2000001143d */
[C---:B------:R-:W-:Y:S01]  /*6f80*/  IMAD R21, R47.reuse, R25, RZ ;  /* 0x000000192f157224 */ /* 0x040fe200078e02ff */
[----:B------:R-:W-:Y:S01]  /*6f90*/  SHF.R.S32.HI R49, RZ, 0x18, R49 ;  /* 0x00000018ff317819 */ /* 0x000fe20000011431 */
[----:B------:R-:W-:Y:S01]  /*6fa0*/  IMAD R23, R52, R50, R23 ;  /* 0x0000003234177224 */ /* 0x000fe200078e0217 */
[----:B------:R1:W-:Y:S01]  /*6fb0*/  STS.128 [R95+UR49+0x5200], R68 ;  /* 0x005200445f007988 */ /* 0x0003e20008000c31 */
[----:B------:R-:W-:Y:S01]  /*6fc0*/  IMAD R22, R47, R26, RZ ;  /* 0x0000001a2f167224 */ /* 0x000fe200078e02ff */
[C---:B------:R-:W-:Y:S01]  /*6fd0*/  SHF.L.U32 R52, R62.reuse, 0x10, RZ ;  /* 0x000000103e347819 */ /* 0x040fe200000006ff */
        /* <DEDUP_REMOVED lines=9> */
[----:B------:R-:W-:Y:S01]  /*7070*/  SHF.R.S32.HI R49, RZ, 0x18, R62 ;  /* 0x00000018ff317819 */ /* 0x000fe2000001143e */
[----:B------:R-:W-:Y:S01]  /*7080*/  IMAD R25, R47, R29, RZ ;  /* 0x0000001d2f197224 */ /* 0x000fe200078e02ff */
[----:B------:R-:W-:Y:S01]  /*7090*/  SHF.R.S32.HI R54, RZ, 0x18, R63 ;  /* 0x00000018ff367819 */ /* 0x000fe2000001143f */
[-C--:B------:R-:W-:Y:S01]  /*70a0*/  IMAD R27, R51, R50.reuse, R27 ;  /* 0x00000032331b7224 */ /* 0x080fe200078e021b */
[----:B------:R-:W-:Y:S01]  /*70b0*/  PRMT R51, R63, 0x8880, RZ ;  /* 0x000088803f337816 */ /* 0x000fe200000000ff */
[----:B------:R-:W-:Y:S01]  /*70c0*/  IMAD R24, R53, R50, R24 ;  /* 0x0000003235187224 */ /* 0x000fe200078e0218 */
[----:B------:R-:W-:Y:S01]  /*70d0*/  SHF.L.U32 R53, R63, 0x8, RZ ;  /* 0x000000083f357819 */ /* 0x000fe200000006ff */
[----:B------:R-:W-:Y:S01]  /*70e0*/  IMAD R26, R47, R30, RZ ;  /* 0x0000001e2f1a7224 */ /* 0x000fe200078e02ff */
[----:B------:R-:W-:Y:S01]  /*70f0*/  I2IP.S8.S32.SAT R73, R27, R22, RZ ;  /* 0x000000161b497239 */ /* 0x000fe200000014ff */
[----:B------:R-:W-:Y:S01]  /*7100*/  IMAD R25, R52, R50, R25 ;  /* 0x0000003234197224 */ /* 0x000fe200078e0219 */
[----:B------:R-:W-:Y:S01]  /*7110*/  SHF.L.U32 R52, R63, 0x10, RZ ;  /* 0x000000103f347819 */ /* 0x000fe200000006ff */
[C---:B------:R-:W-:Y:S01]  /*7120*/  IMAD R31, R47.reuse, R31, RZ ;  /* 0x0000001f2f1f7224 */ /* 0x040fe200078e02ff */
[----:B------:R-:W-:Y:S01]  /*7130*/  SHF.R.S32.HI R53, RZ, 0x18, R53 ;  /* 0x00000018ff357819 */ /* 0x000fe20000011435 */
[----:B------:R-:W-:Y:S01]  /*7140*/  IMAD R28, R47, R32, RZ ;  /* 0x000000202f1c7224 */ /* 0x000fe200078e02ff */
[----:B------:R-:W-:Y:S01]  /*7150*/  SHF.R.S32.HI R52, RZ, 0x18, R52 ;  /* 0x00000018ff347819 */ /* 0x000fe20000011434 */
[----:B------:R-:W-:Y:S01]  /*7160*/  IMAD R26, R55, R50, R26 ;  /* 0x00000032371a7224 */ /* 0x000fe200078e021a */
[----:B------:R-:W-:Y:S01]  /*7170*/  I2IP.S8.S32.SAT R77, R21, R20, R73 ;  /* 0x00000014154d7239 */ /* 0x000fe20000001449 */
[----:B------:R-:W-:Y:S01]  /*7180*/  IMAD R29, R47, R33, RZ ;  /* 0x000000212f1d7224 */ /* 0x000fe200078e02ff */
[----:B------:R-:W-:Y:S01]  /*7190*/  LEA R73, R100, UR49, 0x3 ;  /* 0x0000003164497c11 */ /* 0x000fe2000f8e18ff */
        /* <DEDUP_REMOVED lines=8> */
[----:B------:R-:W-:Y:S01]  /*7220*/  @P6 SHF.L.U32 R74, R99, 0x1f, RZ ;  /* 0x0000001f634a6819 */ /* 0x000fe200000006ff */
        /* <DEDUP_REMOVED lines=12> */
[----:B------:R-:W-:Y:S02]  /*72f0*/  UIADD3 UR8, UP0, UPT, UR52, 0x680, URZ ;  /* 0x0000068034087890 */ /* 0x000fe4000ff1e0ff */
[----:B------:R-:W-:Y:S02]  /*7300*/  UIADD3 UR5, UPT, UPT, UR41, 0x40, URZ ;  /* 0x0000004029057890 */ /* 0x000fe4000fffe0ff */
[----:B------:R-:W-:Y:S02]  /*7310*/  UIADD3 UR4, UPT, UPT, UR49, 0x5200, URZ ;  /* 0x0000520031047890 */ /* 0x000fe4000fffe0ff */
[----:B------:R-:W-:Y:S01]  /*7320*/  UIADD3.X UR9, UPT, UPT, URZ, UR53, URZ, UP0, !UPT ;  /* 0x00000035ff097290 */ /* 0x000fe200087fe4ff */
[----:B------:R-:W-:Y:S01]  /*7330*/  UMOV UR6, UR42 ;  /* 0x0000002a00067c82 */ /* 0x000fe20008000000 */
[----:B------:R-:W-:Y:S07]  /*7340*/  UMOV UR7, UR36 ;  /* 0x0000002400077c82 */ /* 0x000fee0008000000 */
[----:B------:R2:W-:Y:S01]  /*7350*/  UTMASTG.3D [UR4], [UR8] ;  /* 0x00000004080073b5 */ /* 0x0005e20008010000 */
[----:B------:R0:W-:Y:S01]  /*7360*/  UTMACMDFLUSH ;  /* 0x00000000000079b7 */ /* 0x0001e20000000000 */
[----:B--2---:R-:W-:Y:S04]  /*7370*/  DEPBAR.LE SB0, 0x1 ;  /* 0x000080400000791a */ /* 0x004fe80000000000 */
.L_x_108:
[----:B------:R-:W-:Y:S05]  /*7380*/  BSYNC.RECONVERGENT B0 ;  /* 0x0000000000007941 */ /* 0x000fea0003800200 */
.L_x_107:
        /* <DEDUP_REMOVED lines=14> */
.L_x_112:
[----:B------:R-:W-:Y:S05]  /*7470*/  BSYNC B0 ;  /* 0x0000000000007941 */ /* 0x000fea0003800000 */
.L_x_111:
        /* <DEDUP_REMOVED lines=18> */
.L_x_110:
[----:B------:R-:W-:Y:S05]  /*75a0*/  BSYNC B1 ;  /* 0x0000000000017941 */ /* 0x000fea0003800000 */
.L_x_109:
        /* <DEDUP_REMOVED lines=21> */
.L_x_114:
        /* <DEDUP_REMOVED lines=8> */
[----:B------:R-:W-:Y:S02]  /*7780*/  ISETP.NE.AND P6, PT, R72, RZ, PT ;  /* 0x000000ff4800720c */ /* 0x000fe40003fc5270 */
[----:B------:R-:W-:Y:S01]  /*7790*/  SHF.R.S32.HI R53, RZ, 0x18, R53 ;  /* 0x00000018ff357819 */ /* 0x000fe20000011435 */
[----:B------:R-:W-:Y:S01]  /*77a0*/  LDTM.16dp32bit_t0_t15.x32 R4, tmem[UR4+0x80] ;  /* 0x00008004000479ee */ /* 0x000fe20008a80000 */
[----:B------:R-:W2:Y:S01]  /*77b0*/  LDTM.16dp32bit_t16_t31.x32 R4, tmem[UR4+0xa0] ;  /* 0x0000a004000479ee */ /* 0x000ea20008aa0000 */
[----:B------:R-:W-:Y:S02]  /*77c0*/  SHF.R.S32.HI R54, RZ, 0x18, R58 ;  /* 0x00000018ff367819 */ /* 0x000fe4000001143a */
[----:B----4-:R-:W-:Y:S02]  /*77d0*/  SHF.L.U32 R55, R62, 0x8, RZ ;  /* 0x000000083e377819 */ /* 0x010fe400000006ff */
[----:B------:R-:W-:Y:S02]  /*77e0*/  ISETP.NE.AND P0, PT, R105, RZ, PT ;  /* 0x000000ff6900720c */ /* 0x000fe40003f05270 */
[----:B------:R-:W-:Y:S01]  /*77f0*/  SHF.R.S32.HI R55, RZ, 0x18, R55 ;  /* 0x00000018ff377819 */ /* 0x000fe20000011437 */
        /* <DEDUP_REMOVED lines=132> */
[----:B------:R-:W-:Y:S02]  /*8040*/  UIADD3 UR8, UP0, UPT, UR52, 0x680, URZ ;  /* 0x0000068034087890 */ /* 0x000fe4000ff1e0ff */
[----:B------:R-:W-:Y:S02]  /*8050*/  UIADD3 UR5, UPT, UPT, UR41, 0x80, URZ ;  /* 0x0000008029057890 */ /* 0x000fe4000fffe0ff */
[----:B------:R-:W-:Y:S01]  /*8060*/  MOV R104, UR10 ;  /* 0x0000000a00687c02 */ /* 0x000fe20008000f00 */
[----:B------:R-:W-:Y:S01]  /*8070*/  UIADD3.X UR9, UPT, UPT, URZ, UR53, URZ, UP0, !UPT ;  /* 0x00000035ff097290 */ /* 0x000fe200087fe4ff */
[----:B------:R-:W-:Y:S02]  /*8080*/  UMOV UR6, UR42 ;  /* 0x0000002a00067c82 */ /* 0x000fe40008000000 */
[----:B------:R-:W-:Y:S01]  /*8090*/  R2UR UR4, R104 ;  /* 0x00000000680472ca */ /* 0x000fe200000e0000 */
[----:B------:R-:W-:Y:S11]  /*80a0*/  UMOV UR7, UR36 ;  /* 0x0000002400077c82 */ /* 0x000ff60008000000 */
[----:B------:R-:W-:Y:S01]  /*80b0*/  @!UPT UIADD3 URZ, UPT, UPT, URZ, URZ, URZ ;  /* 0x000000fffffff290 */ /* 0x000fe2000fffe0ff */
[----:B------:R2:W-:Y:S01]  /*80c0*/  UTMASTG.3D [UR4], [UR8] ;  /* 0x00000004080073b5 */ /* 0x0005e20008010000 */
[----:B------:R0:W-:Y:S01]  /*80d0*/  UTMACMDFLUSH ;  /* 0x00000000000079b7 */ /* 0x0001e20000000000 */
[----:B--2---:R-:W-:Y:S04]  /*80e0*/  DEPBAR.LE SB0, 0x1 ;  /* 0x000080400000791a */ /* 0x004fe80000000000 */
.L_x_116:
[----:B------:R-:W-:Y:S05]  /*80f0*/  BSYNC.RECONVERGENT B0 ;  /* 0x0000000000007941 */ /* 0x000fea0003800200 */
.L_x_115:
        /* <DEDUP_REMOVED lines=14> */
.L_x_120:
[----:B------:R-:W-:Y:S05]  /*81e0*/  BSYNC B0 ;  /* 0x0000000000007941 */ /* 0x000fea0003800000 */
.L_x_119:
        /* <DEDUP_REMOVED lines=18> */
.L_x_118:
[----:B------:R-:W-:Y:S05]  /*8310*/  BSYNC B1 ;  /* 0x0000000000017941 */ /* 0x000fea0003800000 */
.L_x_117:
        /* <DEDUP_REMOVED lines=21> */
.L_x_122:
[----:B------:R-:W-:Y:S01]  /*8470*/  ISETP.NE.AND P0, PT, R105, RZ, PT ;  /* 0x000000ff6900720c */ /* 0x000fe20003f05270 */
[----:B------:R-:W-:Y:S05]  /*8480*/  WARPSYNC.ALL ;  /* 0x0000000000007948 */ /* 0x000fea0003800000 */
[----:B------:R-:W-:Y:S01]  /*8490*/  IMAD.SHL.U32 R80, R57, 0x100, RZ ;  /* 0x0000010039507824 */ /* 0x000fe200078e00ff */
[----:B------:R-:W-:Y:S01]  /*84a0*/  R2UR UR4, R48 ;  /* 0x00000000300472ca */ /* 0x000fe200000e0000 */
[----:B-1----:R-:W-:Y:S01]  /*84b0*/  IMAD.SHL.U32 R74, R59, 0x100, RZ ;  /* 0x000001003b4a7824 */ /* 0x002fe200078e00ff */
[C---:B------:R-:W-:Y:S01]  /*84c0*/  SHF.L.U32 R51, R56.reuse, 0x10, RZ ;  /* 0x0000001038337819 */ /* 0x040fe200000006ff */
[----:B----4-:R-:W-:Y:S01]  /*84d0*/  IMAD.SHL.U32 R68, R61, 0x100, RZ ;  /* 0x000001003d447824 */ /* 0x010fe200078e00ff */
[C---:B------:R-:W-:Y:S01]  /*84e0*/  PRMT R49, R56.reuse, 0x8880, RZ ;  /* 0x0000888038317816 */ /* 0x040fe200000000ff */
[----:B------:R-:W-:Y:S01]  /*84f0*/  BSSY.RECONVERGENT B0, `(.L_x_123) ;  /* 0x000009e000007945 */ /* 0x000fe20003800200 */
[----:B------:R-:W-:Y:S02]  /*8500*/  SHF.L.U32 R53, R56, 0x8, RZ ;  /* 0x0000000838357819 */ /* 0x000fe400000006ff */
[----:B------:R-:W-:Y:S02]  /*8510*/  SHF.R.S32.HI R51, RZ, 0x18, R51 ;  /* 0x00000018ff337819 */ /* 0x000fe40000011433 */
[C---:B------:R-:W-:Y:S02]  /*8520*/  PRMT R82, R57.reuse, 0x8880, RZ ;  /* 0x0000888039527816 */ /* 0x040fe400000000ff */
[----:B------:R-:W-:Y:S01]  /*8530*/  SHF.R.S32.HI R53, RZ, 0x18, R53 ;  /* 0x00000018ff357819 */ /* 0x000fe20000011435 */
[----:B------:R-:W-:Y:S01]  /*8540*/  LDTM.16dp32bit_t0_t15.x32 R4, tmem[UR4+0xc0] ;  /* 0x0000c004000479ee */ /* 0x000fe20008a80000 */
[----:B------:R-:W1:Y:S01]  /*8550*/  LDTM.16dp32bit_t16_t31.x32 R4, tmem[UR4+0xe0] ;  /* 0x0000e004000479ee */ /* 0x000e620008aa0000 */
[----:B------:R-:W-:Y:S01]  /*8560*/  NOP ;  /* 0x0000000000007918 */ /* 0x000fe20000000000 */
[----:B------:R-:W-:Y:S02]  /*8570*/  R2UR UR5, R108 ;  /* 0x000000006c0572ca */ /* 0x000fe400000e0000 */
[----:B------:R-:W-:Y:S02]  /*8580*/  SHF.R.S32.HI R52, RZ, 0x18, R56 ;  /* 0x00000018ff347819 */ /* 0x000fe40000011438 */
[----:B------:R-:W-:Y:S02]  /*8590*/  SHF.L.U32 R81, R57, 0x10, RZ ;  /* 0x0000001039517819 */ /* 0x000fe400000006ff */
[C---:B------:R-:W-:Y:S02]  /*85a0*/  PRMT R79, R58.reuse, 0x8880, RZ ;  /* 0x000088803a4f7816 */ /* 0x040fe400000000ff */
[----:B------:R-:W-:Y:S02]  /*85b0*/  SHF.R.S32.HI R54, RZ, 0x18, R57 ;  /* 0x00000018ff367819 */ /* 0x000fe40000011439 */
[----:B------:R-:W-:Y:S02]  /*85c0*/  SHF.L.U32 R78, R58, 0x10, RZ ;  /* 0x000000103a4e7819 */ /* 0x000fe400000006ff */
[C---:B------:R-:W-:Y:S01]  /*85d0*/  PRMT R76, R59.reuse, 0x8880, RZ ;  /* 0x000088803b4c7816 */ /* 0x040fe200000000ff */
[----:B------:R-:W-:Y:S01]  /*85e0*/  UIADD3 UR5, UPT, UPT, UR5, 0xe0, URZ ;  /* 0x000000e005057890 */ /* 0x000fe2000fffe0ff */
[----:B------:R-:W-:Y:S02]  /*85f0*/  SHF.R.S32.HI R55, RZ, 0x18, R58 ;  /* 0x00000018ff377819 */ /* 0x000fe4000001143a */
[----:B------:R-:W-:Y:S01]  /*8600*/  SHF.L.U32 R75, R59, 0x10, RZ ;  /* 0x000000103b4b7819 */ /* 0x000fe200000006ff */
[----:B------:R-:W-:Y:S01]  /*8610*/  UPRMT UR5, UR37, 0x654, UR5 ;  /* 0x0000065425057896 */ /* 0x000fe20008000005 */
[C---:B------:R-:W-:Y:S02]  /*8620*/  PRMT R73, R60.reuse, 0x8880, RZ ;  /* 0x000088803c497816 */ /* 0x040fe400000000ff */
[----:B------:R-:W-:Y:S01]  /*8630*/  SHF.R.S32.HI R56, RZ, 0x18, R59 ;  /* 0x00000018ff387819 */ /* 0x000fe2000001143b */
[C---:B-1----:R-:W-:Y:S01]  /*8640*/  IMAD R4, R47.reuse, R4, RZ ;  /* 0x000000042f047224 */ /* 0x042fe200078e02ff */
[----:B------:R-:W-:Y:S01]  /*8650*/  SHF.L.U32 R72, R60, 0x10, RZ ;  /* 0x000000103c487819 */ /* 0x000fe200000006ff */
[----:B------:R-:W-:Y:S01]  /*8660*/  IMAD R5, R47, R5, RZ ;  /* 0x000000052f057224 */ /* 0x000fe200078e02ff */
[----:B------:R-:W-:Y:S01]  /*8670*/  PRMT R70, R61, 0x8880, RZ ;  /* 0x000088803d467816 */ /* 0x000fe200000000ff */
[----:B------:R-:W-:Y:S01]  /*8680*/  IMAD R6, R47, R6, RZ ;  /* 0x000000062f067224 */ /* 0x000fe200078e02ff */
[----:B------:R-:W-:Y:S01]  /*8690*/  SYNCS.ARRIVE.TRANS64.RED.A1T0 RZ, [UR5], RZ ;  /* 0x000000ffffff79a7 */ /* 0x000fe20008100405 */
[----:B------:R-:W-:Y:S01]  /*86a0*/  IMAD R4, R49, R50, R4 ;  /* 0x0000003231047224 */ /* 0x000fe200078e0204 */
[----:B------:R-:W-:Y:S01]  /*86b0*/  MOV R49, R82 ;  /* 0x0000005200317202 */ /* 0x000fe20000000f00 */
[----:B------:R-:W-:Y:S01]  /*86c0*/  IMAD R7, R47, R7, RZ ;  /* 0x000000072f077224 */ /* 0x000fe200078e02ff */
[----:B------:R-:W-:Y:S01]  /*86d0*/  SHF.R.S32.HI R57, RZ, 0x18, R60 ;  /* 0x00000018ff397819 */ /* 0x000fe2000001143c */
[-C--:B------:R-:W-:Y:S01]  /*86e0*/  IMAD R5, R51, R50.reuse, R5 ;  /* 0x0000003233057224 */ /* 0x080fe200078e0205 */
[----:B------:R-:W-:Y:S01]  /*86f0*/  SHF.R.S32.HI R51, RZ, 0x18, R81 ;  /* 0x00000018ff337819 */ /* 0x000fe20000011451 */
[----:B------:R-:W-:Y:S01]  /*8700*/  IMAD R6, R53, R50, R6 ;  /* 0x0000003235067224 */ /* 0x000fe200078e0206 */
[----:B------:R-:W-:Y:S01]  /*8710*/  SHF.R.S32.HI R53, RZ, 0x18, R80 ;  /* 0x00000018ff357819 */ /* 0x000fe20000011450 */
[----:B------:R-:W-:Y:S01]  /*8720*/  IMAD R8, R47, R8, RZ ;  /* 0x000000082f087224 */ /* 0x000fe200078e02ff */
[----:B------:R-:W-:Y:S01]  /*8730*/  SHF.L.U32 R69, R61, 0x10, RZ ;  /* 0x000000103d457819 */ /* 0x000fe200000006ff */
[----:B------:R-:W-:Y:S01]  /*8740*/  IMAD R7, R52, R50, R7 ;  /* 0x0000003234077224 */ /* 0x000fe200078e0207 */
[----:B------:R-:W-:Y:S01]  /*8750*/  SHF.R.S32.HI R52, RZ, 0x18, R75 ;  /* 0x00000018ff347819 */ /* 0x000fe2000001144b */
[C---:B------:R-:W-:Y:S01]  /*8760*/  IMAD R9, R47.reuse, R9, RZ ;  /* 0x000000092f097224 */ /* 0x040fe200078e02ff */
[----:B------:R-:W-:Y:S01]  /*8770*/  PRMT R67, R62, 0x8880, RZ ;  /* 0x000088803e437816 */ /* 0x000fe200000000ff */
[----:B------:R-:W-:Y:S01]  /*8780*/  IMAD R10, R47, R10, RZ ;  /* 0x0000000a2f0a7224 */ /* 0x000fe200078e02ff */
[----:B------:R-:W-:Y:S01]  /*8790*/  I2IP.S8.S32.SAT R112, R7, R6, RZ ;  /* 0x0000000607707239 */ /* 0x000fe200000014ff */
[----:B------:R-:W-:Y:S01]  /*87a0*/  IMAD R8, R49, R50, R8 ;  /* 0x0000003231087224 */ /* 0x000fe200078e0208 */
[----:B------:R-:W-:Y:S01]  /*87b0*/  MOV R49, R79 ;  /* 0x0000004f00317202 */ /* 0x000fe20000000f00 */
[----:B------:R-:W-:Y:S01]  /*87c0*/  IMAD R11, R47, R11, RZ ;  /* 0x0000000b2f0b7224 */ /* 0x000fe200078e02ff */
[----:B------:R-:W-:Y:S01]  /*87d0*/  I2IP.S8.S32.SAT R112, R5, R4, R112 ;  /* 0x0000000405707239 */ /* 0x000fe20000001470 */
[-C--:B------:R-:W-:Y:S01]  /*87e0*/  IMAD R9, R51, R50.reuse, R9 ;  /* 0x0000003233097224 */ /* 0x080fe200078e0209 */
[----:B------:R-:W-:Y:S01]  /*87f0*/  SHF.R.S32.HI R51, RZ, 0x18, R78 ;  /* 0x00000018ff337819 */ /* 0x000fe2000001144e */
[----:B------:R-:W-:Y:S01]  /*8800*/  IMAD R10, R53, R50, R10 ;  /* 0x00000032350a7224 */ /* 0x000fe200078e020a */
[----:B------:R-:W-:Y:S01]  /*8810*/  SHF.R.S32.HI R53, RZ, 0x18, R74 ;  /* 0x00000018ff357819 */ /* 0x000fe2000001144a */
[C---:B------:R-:W-:Y:S01]  /*8820*/  IMAD R12, R47.reuse, R12, RZ ;  /* 0x0000000c2f0c7224 */ /* 0x040fe200078e02ff */
[----:B------:R-:W-:Y:S01]  /*8830*/  SHF.L.U32 R77, R58, 0x8, RZ ;  /* 0x000000083a4d7819 */ /* 0x000fe200000006ff */
[-C--:B------:R-:W-:Y:S01]  /*8840*/  IMAD R11, R54, R50.reuse, R11 ;  /* 0x00000032360b7224 */ /* 0x080fe200078e020b */
[----:B------:R-:W-:Y:S01]  /*8850*/  SHF.R.S32.HI R58, RZ, 0x18, R61 ;  /* 0x00000018ff3a7819 */ /* 0x000fe2000001143d */
[----:B------:R-:W-:Y:S01]  /*8860*/  IMAD R13, R47, R13, RZ ;  /* 0x0000000d2f0d7224 */ /* 0x000fe200078e02ff */
[----:B------:R-:W-:Y:S01]  /*8870*/  SHF.L.U32 R66, R62, 0x10, RZ ;  /* 0x000000103e427819 */ /* 0x000fe200000006ff */
[----:B------:R-:W-:Y:S01]  /*8880*/  IMAD R12, R49, R50, R12 ;  /* 0x00000032310c7224 */ /* 0x000fe200078e020c */
[----:B------:R-:W-:Y:S01]  /*8890*/  SHF.R.S32.HI R49, RZ, 0x18, R77 ;  /* 0x00000018ff317819 */ /* 0x000fe2000001144d */
[----:B------:R-:W-:Y:S01]  /*88a0*/  IMAD R14, R47, R14, RZ ;  /* 0x0000000e2f0e7224 */ /* 0x000fe200078e02ff */
[----:B------:R-:W-:Y:S01]  /*88b0*/  I2IP.S8.S32.SAT R113, R11, R10, RZ ;  /* 0x0000000a0b717239 */ /* 0x000fe200000014ff */
[----:B------:R-:W-:Y:S01]  /*88c0*/  IMAD R15, R47, R15, RZ ;  /* 0x0000000f2f0f7224 */ /* 0x000fe200078e02ff */
[----:B------:R-:W-:Y:S01]  /*88d0*/  PRMT R64, R63, 0x8880, RZ ;  /* 0x000088803f407816 */ /* 0x000fe200000000ff */
[----:B------:R-:W-:Y:S01]  /*88e0*/  IMAD R13, R51, R50, R13 ;  /* 0x00000032330d7224 */ /* 0x000fe200078e020d */
[----:B------:R-:W-:Y:S01]  /*88f0*/  MOV R51, R76 ;  /* 0x0000004c00337202 */ /* 0x000fe20000000f00 */
[----:B------:R-:W-:Y:S01]  /*8900*/  IMAD R16, R47, R16, RZ ;  /* 0x000000102f107224 */ /* 0x000fe200078e02ff */
[----:B------:R-:W-:Y:S01]  /*8910*/  I2IP.S8.S32.SAT R113, R9, R8, R113 ;  /* 0x0000000809717239 */ /* 0x000fe20000001471 */
[-C--:B------:R-:W-:Y:S01]  /*8920*/  IMAD R14, R49, R50.reuse, R14 ;  /* 0x00000032310e7224 */ /* 0x080fe200078e020e */
[----:B------:R-:W-:Y:S01]  /*8930*/  SHF.R.S32.HI R59, RZ, 0x18, R62 ;  /* 0x00000018ff3b7819 */ /* 0x000fe2000001143e */
[----:B------:R-:W-:Y:S01]  /*8940*/  IMAD R17, R47, R17, RZ ;  /* 0x000000112f117224 */ /* 0x000fe200078e02ff */
[----:B------:R-:W-:Y:S01]  /*8950*/  SHF.L.U32 R71, R60, 0x8, RZ ;  /* 0x000000083c477819 */ /* 0x000fe200000006ff */
[----:B------:R-:W-:Y:S01]  /*8960*/  IMAD R15, R55, R50, R15 ;  /* 0x00000032370f7224 */ /* 0x000fe200078e020f */
[----:B------:R-:W-:Y:S01]  /*8970*/  SHF.R.S32.HI R60, RZ, 0x18, R63 ;  /* 0x00000018ff3c7819 */ /* 0x000fe2000001143f */
[----:B------:R-:W-:Y:S01]  /*8980*/  IMAD R18, R47, R18, RZ ;  /* 0x000000122f127224 */ /* 0x000fe200078e02ff */
[----:B------:R-:W-:Y:S01]  /*8990*/  SHF.L.U32 R65, R62, 0x8, RZ ;  /* 0x000000083e417819 */ /* 0x000fe200000006ff */
[----:B------:R-:W-:Y:S01]  /*89a0*/  IMAD R16, R51, R50, R16 ;  /* 0x0000003233107224 */ /* 0x000fe200078e0210 */
[----:B------:R-:W-:Y:S01]  /*89b0*/  I2IP.S8.S32.SAT R114, R15, R14, RZ ;  /* 0x0000000e0f727239 */ /* 0x000fe200000014ff */
[----:B------:R-:W-:Y:S01]  /*89c0*/  IMAD R19, R47, R19, RZ ;  /* 0x000000132f137224 */ /* 0x000fe200078e02ff */
[----:B------:R-:W-:Y:S01]  /*89d0*/  SHF.R.S32.HI R51, RZ, 0x18, R72 ;  /* 0x00000018ff337819 */ /* 0x000fe20000011448 */
[----:B------:R-:W-:Y:S01]  /*89e0*/  IMAD R17, R52, R50, R17 ;  /* 0x0000003234117224 */ /* 0x000fe200078e0211 */
[----:B------:R-:W-:Y:S01]  /*89f0*/  I2IP.S8.S32.SAT R114, R13, R12, R114 ;  /* 0x0000000c0d727239 */ /* 0x000fe20000001472 */
[----:B------:R-:W-:Y:S01]  /*8a00*/  IMAD R0, R47, R20, RZ ;  /* 0x000000142f007224 */ /* 0x000fe200078e02ff */
[----:B------:R-:W-:Y:S01]  /*8a10*/  SHF.R.S32.HI R52, RZ, 0x18, R71 ;  /* 0x00000018ff347819 */ /* 0x000fe20000011447 */
[-C--:B------:R-:W-:Y:S01]  /*8a20*/  IMAD R18, R53, R50.reuse, R18 ;  /* 0x0000003235127224 */ /* 0x080fe200078e0212 */
[----:B------:R-:W-:Y:S01]  /*8a30*/  SHF.R.S32.HI R53, RZ, 0x18, R68 ;  /* 0x00000018ff357819 */ /* 0x000fe20000011444 */
[----:B------:R-:W-:Y:S01]  /*8a40*/  IMAD.MOV.U32 R49, RZ, RZ, R73 ;  /* 0x000000ffff317224 */ /* 0x000fe200078e0049 */
[----:B------:R-:W-:Y:S01]  /*8a50*/  SHF.L.U32 R62, R63, 0x10, RZ ;  /* 0x000000103f3e7819 */ /* 0x000fe200000006ff */
[C---:B------:R-:W-:Y:S01]  /*8a60*/  IMAD R2, R47.reuse, R21, RZ ;  /* 0x000000152f027224 */ /* 0x040fe200078e02ff */
[----:B------:R-:W-:Y:S01]  /*8a70*/  IADD3 R44, PT, PT, R44, 0x1, RZ ;  /* 0x000000012c2c7810 */ /* 0x000fe20007ffe0ff */
[----:B------:R-:W-:Y:S02]  /*8a80*/  IMAD R19, R56, R50, R19 ;  /* 0x0000003238137224 */ /* 0x000fe400078e0213 */
[----:B------:R-:W-:Y:S02]  /*8a90*/  IMAD R3, R47, R22, RZ ;  /* 0x000000162f037224 */ /* 0x000fe400078e02ff */
[----:B------:R-:W-:Y:S01]  /*8aa0*/  IMAD R0, R49, R50, R0 ;  /* 0x0000003231007224 */ /* 0x000fe200078e0200 */
[----:B------:R-:W-:Y:S01]  /*8ab0*/  I2IP.S8.S32.SAT R115, R19, R18, RZ ;  /* 0x0000001213737239 */ /* 0x000fe200000014ff */
[----:B------:R-:W-:Y:S01]  /*8ac0*/  IMAD R23, R47, R23, RZ ;  /* 0x000000172f177224 */ /* 0x000fe200078e02ff */
[----:B------:R-:W-:Y:S01]  /*8ad0*/  MOV R49, R70 ;  /* 0x0000004600317202 */ /* 0x000fe20000000f00 */
[----:B------:R-:W-:Y:S01]  /*8ae0*/  IMAD R2, R51, R50, R2 ;  /* 0x0000003233027224 */ /* 0x000fe200078e0202 */
[----:B------:R-:W-:Y:S01]  /*8af0*/  I2IP.S8.S32.SAT R115, R17, R16, R115 ;  /* 0x0000001011737239 */ /* 0x000fe20000001473 */
[C---:B------:R-:W-:Y:S01]  /*8b00*/  IMAD R20, R47.reuse, R24, RZ ;  /* 0x000000182f147224 */ /* 0x040fe200078e02ff */
[----:B------:R-:W-:Y:S01]  /*8b10*/  SHF.R.S32.HI R51, RZ, 0x18, R69 ;  /* 0x00000018ff337819 */ /* 0x000fe20000011445 */
[-C--:B------:R-:W-:Y:S01]  /*8b20*/  IMAD R3, R52, R50.reuse, R3 ;  /* 0x0000003234037224 */ /* 0x080fe200078e0203 */
[----:B------:R-:W-:Y:S01]  /*8b30*/  SHF.R.S32.HI R52, RZ, 0x18, R62 ;  /* 0x00000018ff347819 */ /* 0x000fe2000001143e */
[----:B------:R-:W-:Y:S01]  /*8b40*/  IMAD R21, R47, R25, RZ ;  /* 0x000000192f157224 */ /* 0x000fe200078e02ff */
[----:B------:R1:W-:Y:S01]  /*8b50*/  STS.128 [R95+UR49+0x5200], R112 ;  /* 0x005200705f007988 */ /* 0x0003e20008000c31 */
[----:B------:R-:W-:Y:S02]  /*8b60*/  IMAD R23, R57, R50, R23 ;  /* 0x0000003239177224 */ /* 0x000fe400078e0217 */
[----:B------:R-:W-:Y:S02]  /*8b70*/  IMAD R22, R47, R26, RZ ;  /* 0x0000001a2f167224 */ /* 0x000fe400078e02ff */
[-C--:B------:R-:W-:Y:S01]  /*8b80*/  IMAD R20, R49, R50.reuse, R20 ;  /* 0x0000003231147224 */ /* 0x080fe200078e0214 */
[----:B------:R-:W-:Y:S01]  /*8b90*/  I2IP.S8.S32.SAT R111, R23, R3, RZ ;  /* 0x00000003176f7239 */ /* 0x000fe200000014ff */
[----:B------:R-:W-:Y:S01]  /*8ba0*/  IMAD R27, R47, R27, RZ ;  /* 0x0000001b2f1b7224 */ /* 0x000fe200078e02ff */
[----:B------:R-:W-:Y:S01]  /*8bb0*/  MOV R49, R67 ;  /* 0x0000004300317202 */ /* 0x000fe20000000f00 */
[----:B------:R-:W-:Y:S01]  /*8bc0*/  IMAD R21, R51, R50, R21 ;  /* 0x0000003233157224 */ /* 0x000fe200078e0215 */
[----:B------:R-:W-:Y:S01]  /*8bd0*/  I2IP.S8.S32.SAT R116, R2, R0, R111 ;  /* 0x0000000002747239 */ /* 0x000fe2000000146f */
[----:B------:R-:W-:Y:S01]  /*8be0*/  IMAD R24, R47, R28, RZ ;  /* 0x0000001c2f187224 */ /* 0x000fe200078e02ff */
[----:B------:R-:W-:Y:S01]  /*8bf0*/  SHF.R.S32.HI R51, RZ, 0x18, R66 ;  /* 0x00000018ff337819 */ /* 0x000fe20000011442 */
[-C--:B------:R-:W-:Y:S02]  /*8c00*/  IMAD R22, R53, R50.reuse, R22 ;  /* 0x0000003235167224 */ /* 0x080fe400078e0216 */
[-C--:B------:R-:W-:Y:S02]  /*8c10*/  IMAD R27, R58, R50.reuse, R27 ;  /* 0x000000323a1b7224 */ /* 0x080fe400078e021b */
[----:B------:R-:W-:Y:S02]  /*8c20*/  IMAD R25, R47, R29, RZ ;  /* 0x0000001d2f197224 */ /* 0x000fe400078e02ff */
[----:B------:R-:W-:Y:S01]  /*8c30*/  IMAD R24, R49, R50, R24 ;  /* 0x0000003231187224 */ /* 0x000fe200078e0218 */
[----:B------:R-:W-:Y:S01]  /*8c40*/  SHF.R.S32.HI R49, RZ, 0x18, R65 ;  /* 0x00000018ff317819 */ /* 0x000fe20000011441 */
[----:B------:R-:W-:Y:S01]  /*8c50*/  IMAD R26, R47, R30, RZ ;  /* 0x0000001e2f1a7224 */ /* 0x000fe200078e02ff */
[----:B------:R-:W-:Y:S01]  /*8c60*/  I2IP.S8.S32.SAT R117, R27, R22, RZ ;  /* 0x000000161b757239 */ /* 0x000fe200000014ff */
[----:B------:R-:W-:Y:S02]  /*8c70*/  IMAD.SHL.U32 R61, R63, 0x100, RZ ;  /* 0x000001003f3d7824 */ /* 0x000fe400078e00ff */
[----:B------:R-:W-:Y:S01]  /*8c80*/  IMAD R31, R47, R31, RZ ;  /* 0x0000001f2f1f7224 */ /* 0x000fe200078e02ff */
[----:B------:R-:W-:Y:S01]  /*8c90*/  I2IP.S8.S32.SAT R117, R21, R20, R117 ;  /* 0x0000001415757239 */ /* 0x000fe20000001475 */
[----:B------:R-:W-:Y:S01]  /*8ca0*/  IMAD R25, R51, R50, R25 ;  /* 0x0000003233197224 */ /* 0x000fe200078e0219 */
[----:B------:R-:W-:Y:S01]  /*8cb0*/  MOV R51, R64 ;  /* 0x0000004000337202 */ /* 0x000fe20000000f00 */
[----:B------:R-:W-:Y:S01]  /*8cc0*/  IMAD R28, R47, R32, RZ ;  /* 0x000000202f1c7224 */ /* 0x000fe200078e02ff */
[----:B------:R-:W-:Y:S01]  /*8cd0*/  SHF.R.S32.HI R53, RZ, 0x18, R61 ;  /* 0x00000018ff357819 */ /* 0x000fe2000001143d */
[-C--:B------:R-:W-:Y:S02]  /*8ce0*/  IMAD R26, R49, R50.reuse, R26 ;  /* 0x00000032311a7224 */ /* 0x080fe400078e021a */
[----:B------:R-:W-:Y:S02]  /*8cf0*/  IMAD R29, R47, R33, RZ ;  /* 0x000000212f1d7224 */ /* 0x000fe400078e02ff */
[-C--:B------:R-:W-:Y:S02]  /*8d00*/  IMAD R31, R59, R50.reuse, R31 ;  /* 0x000000323b1f7224 */ /* 0x080fe400078e021f */
[----:B------:R-:W-:Y:S02]  /*8d10*/  IMAD R28, R51, R50, R28 ;  /* 0x00000032331c7224 */ /* 0x000fe400078e021c */
[----:B------:R-:W-:Y:S01]  /*8d20*/  IMAD R30, R47, R34, RZ ;  /* 0x000000222f1e7224 */ /* 0x000fe200078e02ff */
[----:B------:R-:W-:Y:S01]  /*8d30*/  I2IP.S8.S32.SAT R108, R31, R26, RZ ;  /* 0x0000001a1f6c7239 */ /* 0x000fe200000014ff */
[----:B------:R-:W-:Y:S02]  /*8d40*/  IMAD R29, R52, R50, R29 ;  /* 0x00000032341d7224 */ /* 0x000fe400078e021d */
[----:B------:R-:W-:Y:S01]  /*8d50*/  IMAD R35, R47, R35, RZ ;  /* 0x000000232f237224 */ /* 0x000fe200078e02ff */
[----:B------:R-:W-:Y:S01]  /*8d60*/  I2IP.S8.S32.SAT R118, R25, R24, R108 ;  /* 0x0000001819767239 */ /* 0x000fe2000000146c */
[-C--:B------:R-:W-:Y:S02]  /*8d70*/  IMAD R30, R53, R50.reuse, R30 ;  /* 0x00000032351e7224 */ /* 0x080fe400078e021e */
        /* <DEDUP_REMOVED lines=21> */
.L_x_124:
[----:B------:R-:W-:Y:S05]  /*8ed0*/  BSYNC.RECONVERGENT B0 ;  /* 0x0000000000007941 */ /* 0x000fea0003800200 */
.L_x_123:
[----:B------:R-:W-:Y:S01]  /*8ee0*/  BAR.SYNC.DEFER_BLOCKING 0x1, 0x80 ;  /* 0x0042000000007b1d */ /* 0x000fe20000010000 */
[----:B------:R-:W-:Y:S01]  /*8ef0*/  ISETP.NE.AND P2, PT, R106, RZ, PT ;  /* 0x000000ff6a00720c */ /* 0x000fe20003f45270 */
[----:B------:R-:W-:Y:S01]  /*8f00*/  IMAD.IADD R20, R43, 0x1, R83 ;  /* 0x000000012b147824 */ /* 0x000fe200078e0253 */
[----:B------:R-:W-:Y:S01]  /*8f10*/  ISETP.NE.AND P0, PT, R107, 0x2, PT ;  /* 0x000000026b00780c */ /* 0x000fe20003f05270 */
[----:B------:R-:W-:Y:S01]  /*8f20*/  IMAD.IADD R21, R45, 0x1, R90 ;  /* 0x000000012d157824 */ /* 0x000fe200078e025a */
[----:B------:R-:W-:Y:S02]  /*8f30*/  ISETP.NE.AND P1, PT, R44, 0x4, PT ;  /* 0x000000042c00780c */ /* 0x000fe40003f25270 */
[----:B------:R-:W-:Y:S02]  /*8f40*/  SEL R0, RZ, 0x1, P0 ;  /* 0x00000001ff007807 */ /* 0x000fe40000000000 */
[----:B------:R-:W-:Y:S02]  /*8f50*/  SEL R3, RZ, 0x1, P1 ;  /* 0x00000001ff037807 */ /* 0x000fe40000800000 */
[----:B------:R-:W-:Y:S02]  /*8f60*/  LOP3.LUT R101, R101, R0, RZ, 0x3c, !PT ;  /* 0x0000000065657212 */ /* 0x000fe400078e3cff */
[----:B------:R-:W-:Y:S02]  /*8f70*/  LOP3.LUT R102, R102, R3, RZ, 0x3c, !PT ;  /* 0x0000000366667212 */ /* 0x000fe400078e3cff */
[----:B------:R-:W-:Y:S02]  /*8f80*/  @P2 R2UR UR36, R98 ;  /* 0x00000000622422ca */ /* 0x000fe400000e0000 */
[----:B------:R-:W-:Y:S02]  /*8f90*/  SEL R107, R107, RZ, P0 ;  /* 0x000000ff6b6b7207 */ /* 0x000fe40000000000 */
[----:B------:R-:W-:Y:S01]  /*8fa0*/  SEL R44, R44, RZ, P1 ;  /* 0x000000ff2c2c7207 */ /* 0x000fe20000800000 */
[----:B------:R-:W-:Y:S10]  /*8fb0*/  @P2 BRA `(.L_x_125) ;  /* 0xffffffbc00282947 */ /* 0x000ff4000383ffff */
[----:B------:R-:W-:Y:S05]  /*8fc0*/  EXIT ;  /* 0x000000000000794d */ /* 0x000fea0003800000 */
.L_x_19:
[----:B--2---:R2:W1:Y:S02]  /*8fd0*/  SYNCS.PHASECHK.TRANS64.TRYWAIT P0, [R3+URZ+0x110], R2 ;  /* 0x00011002030075a7 */ /* 0x00446400080011ff */
[----:B-1----:R-:W-:Y:S05]  /*8fe0*/  @!P0 NANOSLEEP.SYNCS 0x989680 ;  /* 0x009896800000895d */ /* 0x002fea0003900000 */
[----:B------:R-:W1:Y:S02]  /*8ff0*/  @!P0 SYNCS.PHASECHK.TRANS64 P0, [R3+URZ+0x110], R2 ;  /* 0x00011002030085a7 */ /* 0x000e6400080010ff */
[----:B-1----:R-:W-:Y:S05]  /*9000*/  @!P0 BRA `(.L_x_19) ;  /* 0xfffffffc00f08947 */ /* 0x002fea000383ffff */
[----:B------:R-:W-:Y:S05]  /*9010*/  BRA `(.L_x_126) ;  /* 0xffffff8400787947 */ /* 0x000fea000383ffff */
.L_x_22:
[----:B-1----:R-:W-:-:S07]  /*9020*/  MOV R2, UR33 ;  /* 0x0000002100027c02 */ /* 0x002fce0008000f00 */
.L_x_127:
[----:B-1----:R1:W2:Y:S02]  /*9030*/  SYNCS.PHASECHK.TRANS64.TRYWAIT P0, [R2+URZ+0x28], R5 ;  /* 0x00002805020075a7 */ /* 0x0022a400080011ff */
[----:B--2---:R-:W-:Y:S05]  /*9040*/  @!P0 NANOSLEEP.SYNCS 0x989680 ;  /* 0x009896800000895d */ /* 0x004fea0003900000 */
[----:B------:R-:W2:Y:S02]  /*9050*/  @!P0 SYNCS.PHASECHK.TRANS64 P0, [R2+URZ+0x28], R5 ;  /* 0x00002805020085a7 */ /* 0x000ea400080010ff */
[----:B--2---:R-:W-:Y:S05]  /*9060*/  @!P0 BRA `(.L_x_127) ;  /* 0xfffffffc00f08947 */ /* 0x004fea000383ffff */
[----:B------:R-:W-:Y:S05]  /*9070*/  BRA `(.L_x_21) ;  /* 0xffffff8400c87947 */ /* 0x000fea000383ffff */
.L_x_28:
[----:B-1----:R-:W-:-:S07]  /*9080*/  MOV R2, UR17 ;  /* 0x0000001100027c02 */ /* 0x002fce0008000f00 */
.L_x_128:
[----:B-1----:R1:W2:Y:S02]  /*9090*/  SYNCS.PHASECHK.TRANS64.TRYWAIT P0, [R2+URZ+0x28], R5 ;  /* 0x00002805020075a7 */ /* 0x0022a400080011ff */
[----:B--2---:R-:W-:Y:S05]  /*90a0*/  @!P0 NANOSLEEP.SYNCS 0x989680 ;  /* 0x009896800000895d */ /* 0x004fea0003900000 */
[----:B------:R-:W2:Y:S02]  /*90b0*/  @!P0 SYNCS.PHASECHK.TRANS64 P0, [R2+URZ+0x28], R5 ;  /* 0x00002805020085a7 */ /* 0x000ea400080010ff */
[----:B--2---:R-:W-:Y:S05]  /*90c0*/  @!P0 BRA `(.L_x_128) ;  /* 0xfffffffc00f08947 */ /* 0x004fea000383ffff */
[----:B------:R-:W-:Y:S05]  /*90d0*/  BRA `(.L_x_27) ;  /* 0xffffff8800707947 */ /* 0x000fea000383ffff */
.L_x_32:
[----:B-1----:R1:W2:Y:S02]  /*90e0*/  SYNCS.PHASECHK.TRANS64.TRYWAIT P0, [R2+URZ+0xa0], R3 ;  /* 0x0000a003020075a7 */ /* 0x0022a400080011ff */
[----:B--2---:R-:W-:Y:S05]  /*90f0*/  @!P0 NANOSLEEP.SYNCS 0x989680 ;  /* 0x009896800000895d */ /* 0x004fea0003900000 */
[----:B------:R-:W2:Y:S02]  /*9100*/  @!P0 SYNCS.PHASECHK.TRANS64 P0, [R2+URZ+0xa0], R3 ;  /* 0x0000a003020085a7 */ /* 0x000ea400080010ff */
[----:B--2---:R-:W-:Y:S05]  /*9110*/  @!P0 BRA `(.L_x_32) ;  /* 0xfffffffc00f08947 */ /* 0x004fea000383ffff */
[----:B------:R-:W-:Y:S05]  /*9120*/  BRA `(.L_x_129) ;  /* 0xffffff8c00007947 */ /* 0x000fea000383ffff */
.L_x_36:
[----:B----4-:R-:W-:-:S07]  /*9130*/  MOV R0, UR5 ;  /* 0x0000000500007c02 */ /* 0x010fce0008000f00 */
.L_x_130:
[----:B-1----:R1:W2:Y:S02]  /*9140*/  SYNCS.PHASECHK.TRANS64.TRYWAIT P0, [R0+URZ], R3 ;  /* 0x00000003000075a7 */ /* 0x0022a400080011ff */
[----:B--2---:R-:W-:Y:S05]  /*9150*/  @!P0 NANOSLEEP.SYNCS 0x989680 ;  /* 0x009896800000895d */ /* 0x004fea0003900000 */
[----:B------:R-:W2:Y:S02]  /*9160*/  @!P0 SYNCS.PHASECHK.TRANS64 P0, [R0+URZ], R3 ;  /* 0x00000003000085a7 */ /* 0x000ea400080010ff */
[----:B--2---:R-:W-:Y:S05]  /*9170*/  @!P0 BRA `(.L_x_130) ;  /* 0xfffffffc00f08947 */ /* 0x004fea000383ffff */
[----:B------:R-:W-:Y:S05]  /*9180*/  BRA `(.L_x_131) ;  /* 0xffffff9000707947 */ /* 0x000fea000383ffff */
.L_x_37:
[----:B----4-:R-:W-:-:S07]  /*9190*/  MOV R0, UR5 ;  /* 0x0000000500007c02 */ /* 0x010fce0008000f00 */
.L_x_132:
[----:B-1----:R1:W2:Y:S02]  /*91a0*/  SYNCS.PHASECHK.TRANS64.TRYWAIT P0, [R0+URZ], R3 ;  /* 0x00000003000075a7 */ /* 0x0022a400080011ff */
[----:B--2---:R-:W-:Y:S05]  /*91b0*/  @!P0 NANOSLEEP.SYNCS 0x989680 ;  /* 0x009896800000895d */ /* 0x004fea0003900000 */
[----:B------:R-:W2:Y:S02]  /*91c0*/  @!P0 SYNCS.PHASECHK.TRANS64 P0, [R0+URZ], R3 ;  /* 0x00000003000085a7 */ /* 0x000ea400080010ff */
[----:B--2---:R-:W-:Y:S05]  /*91d0*/  @!P0 BRA `(.L_x_132) ;  /* 0xfffffffc00f08947 */ /* 0x004fea000383ffff */
[----:B------:R-:W-:Y:S05]  /*91e0*/  BRA `(.L_x_133) ;  /* 0xffffff90007c7947 */ /* 0x000fea000383ffff */
.L_x_38:
[----:B----4-:R-:W-:-:S07]  /*91f0*/  MOV R0, UR5 ;  /* 0x0000000500007c02 */ /* 0x010fce0008000f00 */
.L_x_134:
[----:B-1----:R1:W2:Y:S02]  /*9200*/  SYNCS.PHASECHK.TRANS64.TRYWAIT P0, [R0+URZ], R3 ;  /* 0x00000003000075a7 */ /* 0x0022a400080011ff */
[----:B--2---:R-:W-:Y:S05]  /*9210*/  @!P0 NANOSLEEP.SYNCS 0x989680 ;  /* 0x009896800000895d */ /* 0x004fea0003900000 */
[----:B------:R-:W2:Y:S02]  /*9220*/  @!P0 SYNCS.PHASECHK.TRANS64 P0, [R0+URZ], R3 ;  /* 0x00000003000085a7 */ /* 0x000ea400080010ff */
[----:B--2---:R-:W-:Y:S05]  /*9230*/  @!P0 BRA `(.L_x_134) ;  /* 0xfffffffc00f08947 */ /* 0x004fea000383ffff */
[----:B------:R-:W-:Y:S05]  /*9240*/  BRA `(.L_x_135) ;  /* 0xffffff9000887947 */ /* 0x000fea000383ffff */
.L_x_39:
[----:B----4-:R-:W-:-:S07]  /*9250*/  MOV R0, UR5 ;  /* 0x0000000500007c02 */ /* 0x010fce0008000f00 */
.L_x_136:
[----:B-1----:R1:W2:Y:S02]  /*9260*/  SYNCS.PHASECHK.TRANS64.TRYWAIT P0, [R0+URZ], R3 ;  /* 0x00000003000075a7 */ /* 0x0022a400080011ff */
[----:B--2---:R-:W-:Y:S05]  /*9270*/  @!P0 NANOSLEEP.SYNCS 0x989680 ;  /* 0x009896800000895d */ /* 0x004fea0003900000 */
[----:B------:R-:W2:Y:S02]  /*9280*/  @!P0 SYNCS.PHASECHK.TRANS64 P0, [R0+URZ], R3 ;  /* 0x00000003000085a7 */ /* 0x000ea400080010ff */
[----:B--2---:R-:W-:Y:S05]  /*9290*/  @!P0 BRA `(.L_x_136) ;  /* 0xfffffffc00f08947 */ /* 0x004fea000383ffff */
[----:B------:R-:W-:Y:S05]  /*92a0*/  BRA `(.L_x_137) ;  /* 0xffffff9000947947 */ /* 0x000fea000383ffff */
.L_x_42:
[----:B-1----:R1:W2:Y:S02]  /*92b0*/  SYNCS.PHASECHK.TRANS64.TRYWAIT P0, [R0+URZ+0x100], R5 ;  /* 0x00010005000075a7 */ /* 0x0022a400080011ff */
[----:B--2---:R-:W-:Y:S05]  /*92c0*/  @!P0 NANOSLEEP.SYNCS 0x989680 ;  /* 0x009896800000895d */ /* 0x004fea0003900000 */
[----:B------:R-:W2:Y:S02]  /*92d0*/  @!P0 SYNCS.PHASECHK.TRANS64 P0, [R0+URZ+0x100], R5 ;  /* 0x00010005000085a7 */ /* 0x000ea400080010ff */
[----:B--2---:R-:W-:Y:S05]  /*92e0*/  @!P0 BRA `(.L_x_42) ;  /* 0xfffffffc00f08947 */ /* 0x004fea000383ffff */
[----:B------:R-:W-:Y:S05]  /*92f0*/  BRA `(.L_x_138) ;  /* 0xffffff9000f07947 */ /* 0x000fea000383ffff */
.L_x_43:
[----:B------:R-:W-:-:S07]  /*9300*/  MOV R0, UR5 ;  /* 0x0000000500007c02 */ /* 0x000fce0008000f00 */
.L_x_139:
[----:B-1----:R1:W2:Y:S02]  /*9310*/  SYNCS.PHASECHK.TRANS64.TRYWAIT P0, [R0+URZ+0xb0], R5 ;  /* 0x0000b005000075a7 */ /* 0x0022a400080011ff */
[----:B--2---:R-:W-:Y:S05]  /*9320*/  @!P0 NANOSLEEP.SYNCS 0x989680 ;  /* 0x009896800000895d */ /* 0x004fea0003900000 */
[----:B------:R-:W2:Y:S02]  /*9330*/  @!P0 SYNCS.PHASECHK.TRANS64 P0, [R0+URZ+0xb0], R5 ;  /* 0x0000b005000085a7 */ /* 0x000ea400080010ff */
[----:B--2---:R-:W-:Y:S05]  /*9340*/  @!P0 BRA `(.L_x_139) ;  /* 0xfffffffc00f08947 */ /* 0x004fea000383ffff */
[----:B------:R-:W-:Y:S05]  /*9350*/  BRA `(.L_x_140) ;  /* 0xffffff9400007947 */ /* 0x000fea000383ffff */
.L_x_44:
[----:B-1----:R1:W2:Y:S02]  /*9360*/  SYNCS.PHASECHK.TRANS64.TRYWAIT P1, [R0+URZ+0xa0], R5 ;  /* 0x0000a005000075a7 */ /* 0x0022a400080211ff */
[----:B--2---:R-:W-:Y:S05]  /*9370*/  @!P1 NANOSLEEP.SYNCS 0x989680 ;  /* 0x009896800000995d */ /* 0x004fea0003900000 */
[----:B------:R-:W2:Y:S02]  /*9380*/  @!P1 SYNCS.PHASECHK.TRANS64 P1, [R0+URZ+0xa0], R5 ;  /* 0x0000a005000095a7 */ /* 0x000ea400080210ff */
[----:B--2---:R-:W-:Y:S05]  /*9390*/  @!P1 BRA `(.L_x_44) ;  /* 0xfffffffc00f09947 */ /* 0x004fea000383ffff */
[----:B------:R-:W-:Y:S05]  /*93a0*/  BRA `(.L_x_141) ;  /* 0xffffff9400307947 */ /* 0x000fea000383ffff */
.L_x_47:
[----:B------:R-:W-:-:S07]  /*93b0*/  MOV R0, UR5 ;  /* 0x0000000500007c02 */ /* 0x000fce0008000f00 */
.L_x_142:
[----:B-1----:R1:W2:Y:S02]  /*93c0*/  SYNCS.PHASECHK.TRANS64.TRYWAIT P0, [R0+URZ+0xb0], R3 ;  /* 0x0000b003000075a7 */ /* 0x0022a400080011ff */
[----:B--2---:R-:W-:Y:S05]  /*93d0*/  @!P0 NANOSLEEP.SYNCS 0x989680 ;  /* 0x009896800000895d */ /* 0x004fea0003900000 */
[----:B------:R-:W2:Y:S02]  /*93e0*/  @!P0 SYNCS.PHASECHK.TRANS64 P0, [R0+URZ+0xb0], R3 ;  /* 0x0000b003000085a7 */ /* 0x000ea400080010ff */
[----:B--2---:R-:W-:Y:S05]  /*93f0*/  @!P0 BRA `(.L_x_142) ;  /* 0xfffffffc00f08947 */ /* 0x004fea000383ffff */
[----:B------:R-:W-:Y:S05]  /*9400*/  BRA `(.L_x_46) ;  /* 0xffffff9400847947 */ /* 0x000fea000383ffff */
.L_x_54:
[----:B-1----:R1:W2:Y:S02]  /*9410*/  SYNCS.PHASECHK.TRANS64.TRYWAIT P1, [R0+URZ+0xa0], R5 ;  /* 0x0000a005000075a7 */ /* 0x0022a400080211ff */
[----:B--2---:R-:W-:Y:S05]  /*9420*/  @!P1 NANOSLEEP.SYNCS 0x989680 ;  /* 0x009896800000995d */ /* 0x004fea0003900000 */
[----:B------:R-:W2:Y:S02]  /*9430*/  @!P1 SYNCS.PHASECHK.TRANS64 P1, [R0+URZ+0xa0], R5 ;  /* 0x0000a005000095a7 */ /* 0x000ea400080210ff */
[----:B--2---:R-:W-:Y:S05]  /*9440*/  @!P1 BRA `(.L_x_54) ;  /* 0xfffffffc00f09947 */ /* 0x004fea000383ffff */
[----:B------:R-:W-:Y:S05]  /*9450*/  BRA `(.L_x_143) ;  /* 0xffffff9800dc7947 */ /* 0x000fea000383ffff */
.L_x_55:
[----:B------:R-:W-:-:S07]  /*9460*/  MOV R3, UR9 ;  /* 0x0000000900037c02 */ /* 0x000fce0008000f00 */
.L_x_144:
[----:B-1----:R1:W2:Y:S02]  /*9470*/  SYNCS.PHASECHK.TRANS64.TRYWAIT P0, [R3+URZ+0xe0], R0 ;  /* 0x0000e000030075a7 */ /* 0x0022a400080011ff */
[----:B--2---:R-:W-:Y:S05]  /*9480*/  @!P0 NANOSLEEP.SYNCS 0x989680 ;  /* 0x009896800000895d */ /* 0x004fea0003900000 */
[----:B------:R-:W2:Y:S02]  /*9490*/  @!P0 SYNCS.PHASECHK.TRANS64 P0, [R3+URZ+0xe0], R0 ;  /* 0x0000e000030085a7 */ /* 0x000ea400080010ff */
[----:B--2---:R-:W-:Y:S05]  /*94a0*/  @!P0 BRA `(.L_x_144) ;  /* 0xfffffffc00f08947 */ /* 0x004fea000383ffff */
[----:B------:R-:W-:Y:S05]  /*94b0*/  BRA `(.L_x_145) ;  /* 0xffffff9c00107947 */ /* 0x000fea000383ffff */
.L_x_58:
[----:B------:R-:W-:Y:S07]  /*94c0*/  MOV R0, UR7 ;  /* 0x0000000700007c02 */ /* 0x000fee0008000f00 */
.L_x_146:
[----:B-1----:R1:W2:Y:S02]  /*94d0*/  SYNCS.PHASECHK.TRANS64.TRYWAIT P0, [R0+URZ], R3 ;  /* 0x00000003000075a7 */ /* 0x0022a400080011ff */
[----:B--2---:R-:W-:Y:S05]  /*94e0*/  @!P0 NANOSLEEP.SYNCS 0x989680 ;  /* 0x009896800000895d */ /* 0x004fea0003900000 */
[----:B------:R-:W2:Y:S02]  /*94f0*/  @!P0 SYNCS.PHASECHK.TRANS64 P0, [R0+URZ], R3 ;  /* 0x00000003000085a7 */ /* 0x000ea400080010ff */
[----:B--2---:R-:W-:Y:S05]  /*9500*/  @!P0 BRA `(.L_x_146) ;  /* 0xfffffffc00f08947 */ /* 0x004fea000383ffff */
[----:B------:R-:W-:Y:S05]  /*9510*/  BRA `(.L_x_57) ;  /* 0xffffff9c00487947 */ /* 0x000fea000383ffff */
.L_x_61:
[----:B------:R-:W-:-:S07]  /*9520*/  MOV R0, UR5 ;  /* 0x0000000500007c02 */ /* 0x000fce0008000f00 */
.L_x_147:
[----:B--2---:R2:W3:Y:S02]  /*9530*/  SYNCS.PHASECHK.TRANS64.TRYWAIT P0, [R0+URZ], R3 ;  /* 0x00000003000075a7 */ /* 0x0044e400080011ff */
[----:B---3--:R-:W-:Y:S05]  /*9540*/  @!P0 NANOSLEEP.SYNCS 0x989680 ;  /* 0x009896800000895d */ /* 0x008fea0003900000 */
[----:B------:R-:W3:Y:S02]  /*9550*/  @!P0 SYNCS.PHASECHK.TRANS64 P0, [R0+URZ], R3 ;  /* 0x00000003000085a7 */ /* 0x000ee400080010ff */
[----:B---3--:R-:W-:Y:S05]  /*9560*/  @!P0 BRA `(.L_x_147) ;  /* 0xfffffffc00f08947 */ /* 0x008fea000383ffff */
[----:B------:R-:W-:Y:S05]  /*9570*/  BRA `(.L_x_148) ;  /* 0xffffff9c00e87947 */ /* 0x000fea000383ffff */
.L_x_62:
[----:B------:R-:W-:-:S07]  /*9580*/  MOV R0, UR5 ;  /* 0x0000000500007c02 */ /* 0x000fce0008000f00 */
.L_x_149:
[----:B--2---:R2:W3:Y:S02]  /*9590*/  SYNCS.PHASECHK.TRANS64.TRYWAIT P0, [R0+URZ], R3 ;  /* 0x00000003000075a7 */ /* 0x0044e400080011ff */
[----:B---3--:R-:W-:Y:S05]  /*95a0*/  @!P0 NANOSLEEP.SYNCS 0x989680 ;  /* 0x009896800000895d */ /* 0x008fea0003900000 */
[----:B------:R-:W3:Y:S02]  /*95b0*/  @!P0 SYNCS.PHASECHK.TRANS64 P0, [R0+URZ], R3 ;  /* 0x00000003000085a7 */ /* 0x000ee400080010ff */
[----:B---3--:R-:W-:Y:S05]  /*95c0*/  @!P0 BRA `(.L_x_149) ;  /* 0xfffffffc00f08947 */ /* 0x008fea000383ffff */
[----:B------:R-:W-:Y:S05]  /*95d0*/  BRA `(.L_x_150) ;  /* 0xffffff9c00f47947 */ /* 0x000fea000383ffff */
.L_x_63:
[----:B------:R-:W-:-:S07]  /*95e0*/  MOV R0, UR5 ;  /* 0x0000000500007c02 */ /* 0x000fce0008000f00 */
.L_x_151:
[----:B--2---:R2:W3:Y:S02]  /*95f0*/  SYNCS.PHASECHK.TRANS64.TRYWAIT P0, [R0+URZ], R3 ;  /* 0x00000003000075a7 */ /* 0x0044e400080011ff */
[----:B---3--:R-:W-:Y:S05]  /*9600*/  @!P0 NANOSLEEP.SYNCS 0x989680 ;  /* 0x009896800000895d */ /* 0x008fea0003900000 */
[----:B------:R-:W3:Y:S02]  /*9610*/  @!P0 SYNCS.PHASECHK.TRANS64 P0, [R0+URZ], R3 ;  /* 0x00000003000085a7 */ /* 0x000ee400080010ff */
[----:B---3--:R-:W-:Y:S05]  /*9620*/  @!P0 BRA `(.L_x_151) ;  /* 0xfffffffc00f08947 */ /* 0x008fea000383ffff */
[----:B------:R-:W-:Y:S05]  /*9630*/  BRA `(.L_x_152) ;  /* 0xffffffa000007947 */ /* 0x000fea000383ffff */
.L_x_64:
[----:B------:R-:W-:-:S07]  /*9640*/  MOV R0, UR7 ;  /* 0x0000000700007c02 */ /* 0x000fce0008000f00 */
.L_x_153:
[----:B--2---:R2:W3:Y:S02]  /*9650*/  SYNCS.PHASECHK.TRANS64.TRYWAIT P0, [R0+URZ], R3 ;  /* 0x00000003000075a7 */ /* 0x0044e400080011ff */
[----:B---3--:R-:W-:Y:S05]  /*9660*/  @!P0 NANOSLEEP.SYNCS 0x989680 ;  /* 0x009896800000895d */ /* 0x008fea0003900000 */
[----:B------:R-:W3:Y:S02]  /*9670*/  @!P0 SYNCS.PHASECHK.TRANS64 P0, [R0+URZ], R3 ;  /* 0x00000003000085a7 */ /* 0x000ee400080010ff */
[----:B---3--:R-:W-:Y:S05]  /*9680*/  @!P0 BRA `(.L_x_153) ;  /* 0xfffffffc00f08947 */ /* 0x008fea000383ffff */
[----:B------:R-:W-:Y:S05]  /*9690*/  BRA `(.L_x_154) ;  /* 0xffffffa0000c7947 */ /* 0x000fea000383ffff */
.L_x_69:
[----:B--2---:R2:W3:Y:S02]  /*96a0*/  SYNCS.PHASECHK.TRANS64.TRYWAIT P0, [R0+URZ+0xa0], R3 ;  /* 0x0000a003000075a7 */ /* 0x0044e400080011ff */
[----:B---3--:R-:W-:Y:S05]  /*96b0*/  @!P0 NANOSLEEP.SYNCS 0x989680 ;  /* 0x009896800000895d */ /* 0x008fea0003900000 */
[----:B------:R-:W3:Y:S02]  /*96c0*/  @!P0 SYNCS.PHASECHK.TRANS64 P0, [R0+URZ+0xa0], R3 ;  /* 0x0000a003000085a7 */ /* 0x000ee400080010ff */
[----:B---3--:R-:W-:Y:S05]  /*96d0*/  @!P0 BRA `(.L_x_69) ;  /* 0xfffffffc00f08947 */ /* 0x008fea000383ffff */
[----:B------:R-:W-:Y:S05]  /*96e0*/  BRA `(.L_x_155) ;  /* 0xffffffa400187947 */ /* 0x000fea000383ffff */
.L_x_72:
[----:B------:R-:W-:Y:S07]  /*96f0*/  MOV R0, UR7 ;  /* 0x0000000700007c02 */ /* 0x000fee0008000f00 */
.L_x_156:
[----:B--2---:R2:W3:Y:S02]  /*9700*/  SYNCS.PHASECHK.TRANS64.TRYWAIT P0, [R0+URZ+0x98], R3 ;  /* 0x00009803000075a7 */ /* 0x0044e400080011ff */
[----:B---3--:R-:W-:Y:S05]  /*9710*/  @!P0 NANOSLEEP.SYNCS 0x989680 ;  /* 0x009896800000895d */ /* 0x008fea0003900000 */
[----:B------:R-:W3:Y:S02]  /*9720*/  @!P0 SYNCS.PHASECHK.TRANS64 P0, [R0+URZ+0x98], R3 ;  /* 0x00009803000085a7 */ /* 0x000ee400080010ff */
[----:B---3--:R-:W-:Y:S05]  /*9730*/  @!P0 BRA `(.L_x_156) ;  /* 0xfffffffc00f08947 */ /* 0x008fea000383ffff */
[----:B------:R-:W-:Y:S05]  /*9740*/  BRA `(.L_x_71) ;  /* 0xffffffa400f87947 */ /* 0x000fea000383ffff */
.L_x_75:
[----:B------:R-:W-:Y:S07]  /*9750*/  MOV R3, UR7 ;  /* 0x0000000700037c02 */ /* 0x000fee0008000f00 */
.L_x_157:
[----:B-1----:R1:W2:Y:S02]  /*9760*/  SYNCS.PHASECHK.TRANS64.TRYWAIT P0, [R3+URZ+0x70], R12 ;  /* 0x0000700c030075a7 */ /* 0x0022a400080011ff */
[----:B--2---:R-:W-:Y:S05]  /*9770*/  @!P0 NANOSLEEP.SYNCS 0x989680 ;  /* 0x009896800000895d */ /* 0x004fea0003900000 */
[----:B------:R-:W2:Y:S02]  /*9780*/  @!P0 SYNCS.PHASECHK.TRANS64 P0, [R3+URZ+0x70], R12 ;  /* 0x0000700c030085a7 */ /* 0x000ea400080010ff */
[----:B--2---:R-:W-:Y:S05]  /*9790*/  @!P0 BRA `(.L_x_157) ;  /* 0xfffffffc00f08947 */ /* 0x004fea000383ffff */
[----:B------:R-:W-:Y:S05]  /*97a0*/  BRA `(.L_x_158) ;  /* 0xffffffa800707947 */ /* 0x000fea000383ffff */
.L_x_76:
[----:B-1----:R-:W-:Y:S07]  /*97b0*/  MOV R3, UR7 ;  /* 0x0000000700037c02 */ /* 0x002fee0008000f00 */
.L_x_159:
[----:B-1----:R1:W2:Y:S02]  /*97c0*/  SYNCS.PHASECHK.TRANS64.TRYWAIT P0, [R3+URZ+0x78], R12 ;  /* 0x0000780c030075a7 */ /* 0x0022a400080011ff */
[----:B--2---:R-:W-:Y:S05]  /*97d0*/  @!P0 NANOSLEEP.SYNCS 0x989680 ;  /* 0x009896800000895d */ /* 0x004fea0003900000 */
[----:B------:R-:W2:Y:S02]  /*97e0*/  @!P0 SYNCS.PHASECHK.TRANS64 P0, [R3+URZ+0x78], R12 ;  /* 0x0000780c030085a7 */ /* 0x000ea400080010ff */
[----:B--2---:R-:W-:Y:S05]  /*97f0*/  @!P0 BRA `(.L_x_159) ;  /* 0xfffffffc00f08947 */ /* 0x004fea000383ffff */
[----:B------:R-:W-:Y:S05]  /*9800*/  BRA `(.L_x_160) ;  /* 0xffffffa800ac7947 */ /* 0x000fea000383ffff */
.L_x_77:
[----:B-1----:R-:W-:Y:S07]  /*9810*/  MOV R3, UR7 ;  /* 0x0000000700037c02 */ /* 0x002fee0008000f00 */
.L_x_161:
[----:B-1----:R1:W2:Y:S02]  /*9820*/  SYNCS.PHASECHK.TRANS64.TRYWAIT P0, [R3+URZ+0x80], R12 ;  /* 0x0000800c030075a7 */ /* 0x0022a400080011ff */
[----:B--2---:R-:W-:Y:S05]  /*9830*/  @!P0 NANOSLEEP.SYNCS 0x989680 ;  /* 0x009896800000895d */ /* 0x004fea0003900000 */
[----:B------:R-:W2:Y:S02]  /*9840*/  @!P0 SYNCS.PHASECHK.TRANS64 P0, [R3+URZ+0x80], R12 ;  /* 0x0000800c030085a7 */ /* 0x000ea400080010ff */
[----:B--2---:R-:W-:Y:S05]  /*9850*/  @!P0 BRA `(.L_x_161) ;  /* 0xfffffffc00f08947 */ /* 0x004fea000383ffff */
[----:B------:R-:W-:Y:S05]  /*9860*/  BRA `(.L_x_162) ;  /* 0xffffffa800f47947 */ /* 0x000fea000383ffff */
.L_x_78:
[----:B------:R-:W-:Y:S07]  /*9870*/  MOV R3, UR7 ;  /* 0x0000000700037c02 */ /* 0x000fee0008000f00 */
.L_x_163:
[----:B-1----:R1:W2:Y:S02]  /*9880*/  SYNCS.PHASECHK.TRANS64.TRYWAIT P0, [R3+URZ+0x88], R12 ;  /* 0x0000880c030075a7 */ /* 0x0022a400080011ff */
[----:B--2---:R-:W-:Y:S05]  /*9890*/  @!P0 NANOSLEEP.SYNCS 0x989680 ;  /* 0x009896800000895d */ /* 0x004fea0003900000 */
[----:B------:R-:W2:Y:S02]  /*98a0*/  @!P0 SYNCS.PHASECHK.TRANS64 P0, [R3+URZ+0x88], R12 ;  /* 0x0000880c030085a7 */ /* 0x000ea400080010ff */
[----:B--2---:R-:W-:Y:S05]  /*98b0*/  @!P0 BRA `(.L_x_163) ;  /* 0xfffffffc00f08947 */ /* 0x004fea000383ffff */
[----:B------:R-:W-:Y:S05]  /*98c0*/  BRA `(.L_x_164) ;  /* 0xffffffac007c7947 */ /* 0x000fea000383ffff */
.L_x_80:
[----:B------:R-:W-:-:S07]  /*98d0*/  MOV R0, UR7 ;  /* 0x0000000700007c02 */ /* 0x000fce0008000f00 */
.L_x_165:
[----:B-1----:R1:W3:Y:S02]  /*98e0*/  SYNCS.PHASECHK.TRANS64.TRYWAIT P0, [R0+URZ+0x70], R3 ;  /* 0x00007003000075a7 */ /* 0x0022e400080011ff */
[----:B---3--:R-:W-:Y:S05]  /*98f0*/  @!P0 NANOSLEEP.SYNCS 0x989680 ;  /* 0x009896800000895d */ /* 0x008fea0003900000 */
[----:B------:R-:W3:Y:S02]  /*9900*/  @!P0 SYNCS.PHASECHK.TRANS64 P0, [R0+URZ+0x70], R3 ;  /* 0x00007003000085a7 */ /* 0x000ee400080010ff */
[----:B---3--:R-:W-:Y:S05]  /*9910*/  @!P0 BRA `(.L_x_165) ;  /* 0xfffffffc00f08947 */ /* 0x008fea000383ffff */
[----:B------:R-:W-:Y:S05]  /*9920*/  BRA `(.L_x_166) ;  /* 0xffffffac00ec7947 */ /* 0x000fea000383ffff */
.L_x_81:
[----:B-1----:R-:W-:-:S07]  /*9930*/  MOV R0, UR7 ;  /* 0x0000000700007c02 */ /* 0x002fce0008000f00 */
.L_x_167:
[----:B-1----:R1:W3:Y:S02]  /*9940*/  SYNCS.PHASECHK.TRANS64.TRYWAIT P0, [R0+URZ+0x78], R3 ;  /* 0x00007803000075a7 */ /* 0x0022e400080011ff */
[----:B---3--:R-:W-:Y:S05]  /*9950*/  @!P0 NANOSLEEP.SYNCS 0x989680 ;  /* 0x009896800000895d */ /* 0x008fea0003900000 */
[----:B------:R-:W3:Y:S02]  /*9960*/  @!P0 SYNCS.PHASECHK.TRANS64 P0, [R0+URZ+0x78], R3 ;  /* 0x00007803000085a7 */ /* 0x000ee400080010ff */
[----:B---3--:R-:W-:Y:S05]  /*9970*/  @!P0 BRA `(.L_x_167) ;  /* 0xfffffffc00f08947 */ /* 0x008fea000383ffff */
[----:B------:R-:W-:Y:S05]  /*9980*/  BRA `(.L_x_168) ;  /* 0xffffffac00dc7947 */ /* 0x000fea000383ffff */
.L_x_82:
[----:B-1----:R-:W-:-:S07]  /*9990*/  MOV R0, UR7 ;  /* 0x0000000700007c02 */ /* 0x002fce0008000f00 */
.L_x_169:
[----:B-1----:R1:W3:Y:S02]  /*99a0*/  SYNCS.PHASECHK.TRANS64.TRYWAIT P0, [R0+URZ+0x80], R3 ;  /* 0x00008003000075a7 */ /* 0x0022e400080011ff */
[----:B---3--:R-:W-:Y:S05]  /*99b0*/  @!P0 NANOSLEEP.SYNCS 0x989680 ;  /* 0x009896800000895d */ /* 0x008fea0003900000 */
[----:B------:R-:W3:Y:S02]  /*99c0*/  @!P0 SYNCS.PHASECHK.TRANS64 P0, [R0+URZ+0x80], R3 ;  /* 0x00008003000085a7 */ /* 0x000ee400080010ff */
[----:B---3--:R-:W-:Y:S05]  /*99d0*/  @!P0 BRA `(.L_x_169) ;  /* 0xfffffffc00f08947 */ /* 0x008fea000383ffff */
[----:B------:R-:W-:Y:S05]  /*99e0*/  BRA `(.L_x_170) ;  /* 0xffffffac00cc7947 */ /* 0x000fea000383ffff */
.L_x_84:
[----:B--2---:R2:W4:Y:S02]  /*99f0*/  SYNCS.PHASECHK.TRANS64.TRYWAIT P0, [R0+URZ+0xa0], R3 ;  /* 0x0000a003000075a7 */ /* 0x00452400080011ff */
[----:B----4-:R-:W-:Y:S05]  /*9a00*/  @!P0 NANOSLEEP.SYNCS 0x989680 ;  /* 0x009896800000895d */ /* 0x010fea0003900000 */
[----:B------:R-:W4:Y:S02]  /*9a10*/  @!P0 SYNCS.PHASECHK.TRANS64 P0, [R0+URZ+0xa0], R3 ;  /* 0x0000a003000085a7 */ /* 0x000f2400080010ff */
[----:B----4-:R-:W-:Y:S05]  /*9a20*/  @!P0 BRA `(.L_x_84) ;  /* 0xfffffffc00f08947 */ /* 0x010fea000383ffff */
[----:B------:R-:W-:Y:S05]  /*9a30*/  BRA `(.L_x_171) ;  /* 0xffffffb0009c7947 */ /* 0x000fea000383ffff */
.L_x_95:
[----:B-1----:R1:W3:Y:S02]  /*9a40*/  SYNCS.PHASECHK.TRANS64.TRYWAIT P1, [R0+URZ+0x50], R3 ;  /* 0x00005003000075a7 */ /* 0x0022e400080211ff */
[----:B---3--:R-:W-:Y:S05]  /*9a50*/  @!P1 NANOSLEEP.SYNCS 0x989680 ;  /* 0x009896800000995d */ /* 0x008fea0003900000 */
[----:B------:R-:W3:Y:S02]  /*9a60*/  @!P1 SYNCS.PHASECHK.TRANS64 P1, [R0+URZ+0x50], R3 ;  /* 0x00005003000095a7 */ /* 0x000ee400080210ff */
[----:B---3--:R-:W-:Y:S05]  /*9a70*/  @!P1 BRA `(.L_x_95) ;  /* 0xfffffffc00f09947 */ /* 0x008fea000383ffff */
[----:B------:R-:W-:Y:S05]  /*9a80*/  BRA `(.L_x_94) ;  /* 0xffffffbc00b47947 */ /* 0x000fea000383ffff */
.L_x_97:
[----:B---3--:R3:W4:Y:S02]  /*9a90*/  SYNCS.PHASECHK.TRANS64.TRYWAIT P0, [R108+URZ+0xc0], R7 ;  /* 0x0000c0076c0075a7 */ /* 0x00872400080011ff */
[----:B----4-:R-:W-:Y:S05]  /*9aa0*/  @!P0 NANOSLEEP.SYNCS 0x989680 ;  /* 0x009896800000895d */ /* 0x010fea0003900000 */
[----:B------:R-:W4:Y:S02]  /*9ab0*/  @!P0 SYNCS.PHASECHK.TRANS64 P0, [R108+URZ+0xc0], R7 ;  /* 0x0000c0076c0085a7 */ /* 0x000f2400080010ff */
[----:B----4-:R-:W-:Y:S05]  /*9ac0*/  @!P0 BRA `(.L_x_97) ;  /* 0xfffffffc00f08947 */ /* 0x010fea000383ffff */
[----:B------:R-:W-:Y:S05]  /*9ad0*/  BRA `(.L_x_96) ;  /* 0xffffffc000087947 */ /* 0x000fea000383ffff */
.L_x_105:
[----:B--2---:R2:W3:Y:S02]  /*9ae0*/  SYNCS.PHASECHK.TRANS64.TRYWAIT P0, [R55+URZ+0x50], R0 ;  /* 0x00005000370075a7 */ /* 0x0044e400080011ff */
[----:B---3--:R-:W-:Y:S05]  /*9af0*/  @!P0 NANOSLEEP.SYNCS 0x989680 ;  /* 0x009896800000895d */ /* 0x008fea0003900000 */
[----:B------:R-:W3:Y:S02]  /*9b00*/  @!P0 SYNCS.PHASECHK.TRANS64 P0, [R55+URZ+0x50], R0 ;  /* 0x00005000370085a7 */ /* 0x000ee400080010ff */
[----:B---3--:R-:W-:Y:S05]  /*9b10*/  @!P0 BRA `(.L_x_105) ;  /* 0xfffffffc00f08947 */ /* 0x008fea000383ffff */
[----:B------:R-:W-:Y:S05]  /*9b20*/  BRA `(.L_x_104) ;  /* 0xffffffcc00007947 */ /* 0x000fea000383ffff */
.L_x_113:
[----:B--2---:R2:W3:Y:S02]  /*9b30*/  SYNCS.PHASECHK.TRANS64.TRYWAIT P0, [R73+URZ+0x50], R2 ;  /* 0x00005002490075a7 */ /* 0x0044e400080011ff */
[----:B---3--:R-:W-:Y:S05]  /*9b40*/  @!P0 NANOSLEEP.SYNCS 0x989680 ;  /* 0x009896800000895d */ /* 0x008fea0003900000 */
[----:B------:R-:W3:Y:S02]  /*9b50*/  @!P0 SYNCS.PHASECHK.TRANS64 P0, [R73+URZ+0x50], R2 ;  /* 0x00005002490085a7 */ /* 0x000ee400080010ff */
[----:B---3--:R-:W-:Y:S05]  /*9b60*/  @!P0 BRA `(.L_x_113) ;  /* 0xfffffffc00f08947 */ /* 0x008fea000383ffff */
[----:B------:R-:W-:Y:S05]  /*9b70*/  BRA `(.L_x_112) ;  /* 0xffffffd8003c7947 */ /* 0x000fea000383ffff */
.L_x_121:
[----:B--2---:R2:W3:Y:S02]  /*9b80*/  SYNCS.PHASECHK.TRANS64.TRYWAIT P0, [R76+URZ+0x50], R3 ;  /* 0x000050034c0075a7 */ /* 0x0044e400080011ff */
[----:B---3--:R-:W-:Y:S05]  /*9b90*/  @!P0 NANOSLEEP.SYNCS 0x989680 ;  /* 0x009896800000895d */ /* 0x008fea0003900000 */
[----:B------:R-:W3:Y:S02]  /*9ba0*/  @!P0 SYNCS.PHASECHK.TRANS64 P0, [R76+URZ+0x50], R3 ;  /* 0x000050034c0085a7 */ /* 0x000ee400080010ff */
[----:B---3--:R-:W-:Y:S05]  /*9bb0*/  @!P0 BRA `(.L_x_121) ;  /* 0xfffffffc00f08947 */ /* 0x008fea000383ffff */
[----:B------:R-:W-:Y:S05]  /*9bc0*/  BRA `(.L_x_120) ;  /* 0xffffffe400847947 */ /* 0x000fea000383ffff */
        .weak           $__internal_0_$__cuda_sm10x_tcgen05_guardrail_trap_col_being_dealloced_not_returned_by_alloc
        .type           $__internal_0_$__cuda_sm10x_tcgen05_guardrail_trap_col_being_dealloced_not_returned_by_alloc,@function
        .size           $__internal_0_$__cuda_sm10x_tcgen05_guardrail_trap_col_being_dealloced_not_returned_by_alloc,($__internal_1_$__cuda_sm10x_tcgen05_guardrail_trap_phase_invalid_during_alloc - $__internal_0_$__cuda_sm10x_tcgen05_guardrail_trap_col_being_dealloced_not_returned_by_alloc)
$__internal_0_$__cuda_sm10x_tcgen05_guardrail_trap_col_being_dealloced_not_returned_by_alloc:
[----:B------:R-:W-:Y:S05]  /*9bd0*/  BPT.TRAP 0x1 ;  /* 0x000000040000795c */ /* 0x000fea0000300000 */
[----:B------:R-:W-:-:S04]  /*9be0*/  HFMA2 R3, -RZ, RZ, 0, 0 ;  /* 0x00000000ff037431 */ /* 0x000fc800000001ff */
[----:B------:R-:W-:Y:S05]  /*9bf0*/  RET.REL.NODEC R2 `(_ZN7cutlass13device_kernelINS_4gemm6kernel13GemmUniversalIN4cute5tupleIJiiiiEEENS1_10collective13CollectiveMmaINS1_35MainloopSm100TmaUmmaWarpSpecializedILi5ELi2ELi4ENS5_IJNS4_1CILi1EEESB_SB_EEEEENS5_IJNSA_ILi64EEENSA_ILi256EEENSA_ILi32EEEEEEaNS5_IJlSB_lEEEaSI_NS4_8TiledMMAINS4_8MMA_AtomIJNS4_15SM100_MMA_S8_SSIaaiLi64ELi256ELNS4_4UMMA5MajorE0ELSN_0ELNSM_8SaturateE0EEEEEENS4_6LayoutISC_NS5_IJNSA_ILi0EEESS_SS_EEEEENS5_IJNS4_10UnderscoreESV_SV_EEEEENS4_13SM90_TMA_LOADENS4_14ComposedLayoutINS4_7SwizzleILi1ELi4ELi3EEENS4_18smem_ptr_flag_bitsILi8EEENSR_INS5_IJNSA_ILi8EEESG_EEENS5_IJSG_SB_EEEEEEEvNS4_8identityESY_S18_vS19_EENS_8epilogue10collective18CollectiveEpilogueINS1B_23Sm100TmaWarpSpecializedILi4ELi2ELi32ELb0ELb0EEEJSH_NS5_IJNSR_ISE_SB_EES1G_EEEaSI_aSI_NS1B_6fusion15FusionCallbacksIS1F_NS1I_17LinearCombinationIaiaiLNS_15FloatRoundStyleE2EEESH_S1H_JEEENS4_5SM1004TMEM4LOAD26SM100_TMEM_LOAD_16dp32b32xESY_NSZ_INS10_ILi2ELi4ELi3EEES13_NSR_INS5_IJS14_SE_EEENS5_IJSE_SB_EEEEEEENS4_39AutoVectorizingCopyWithAssumedAlignmentILi128EEENS4_14SM90_TMA_STOREES1W_S1Y_S1Y_EEEvvEEEEvNT_6ParamsE) ;  /* 0xffffff6402007950 */ /* 0x000fea0003c3ffff */
        .weak           $__internal_1_$__cuda_sm10x_tcgen05_guardrail_trap_phase_invalid_during_alloc
        .type           $__internal_1_$__cuda_sm10x_tcgen05_guardrail_trap_phase_invalid_during_alloc,@function
        .size           $__internal_1_$__cuda_sm10x_tcgen05_guardrail_trap_phase_invalid_during_alloc,($__internal_2_$__cuda_sm10x_tcgen05_guardrail_trap_unallocated_columns_being_dealloced - $__internal_1_$__cuda_sm10x_tcgen05_guardrail_trap_phase_invalid_during_alloc)
$__internal_1_$__cuda_sm10x_tcgen05_guardrail_trap_phase_invalid_during_alloc:
[----:B------:R-:W-:Y:S05]  /*9c00*/  BPT.TRAP 0x1 ;  /* 0x000000040000795c */ /* 0x000fea0000300000 */
[----:B------:R-:W-:-:S04]  /*9c10*/  MOV R3, 0x0 ;  /* 0x0000000000037802 */ /* 0x000fc80000000f00 */
[----:B------:R-:W-:Y:S05]  /*9c20*/  RET.REL.NODEC R2 `(_ZN7cutlass13device_kernelINS_4gemm6kernel13GemmUniversalIN4cute5tupleIJiiiiEEENS1_10collective13CollectiveMmaINS1_35MainloopSm100TmaUmmaWarpSpecializedILi5ELi2ELi4ENS5_IJNS4_1CILi1EEESB_SB_EEEEENS5_IJNSA_ILi64EEENSA_ILi256EEENSA_ILi32EEEEEEaNS5_IJlSB_lEEEaSI_NS4_8TiledMMAINS4_8MMA_AtomIJNS4_15SM100_MMA_S8_SSIaaiLi64ELi256ELNS4_4UMMA5MajorE0ELSN_0ELNSM_8SaturateE0EEEEEENS4_6LayoutISC_NS5_IJNSA_ILi0EEESS_SS_EEEEENS5_IJNS4_10UnderscoreESV_SV_EEEEENS4_13SM90_TMA_LOADENS4_14ComposedLayoutINS4_7SwizzleILi1ELi4ELi3EEENS4_18smem_ptr_flag_bitsILi8EEENSR_INS5_IJNSA_ILi8EEESG_EEENS5_IJSG_SB_EEEEEEEvNS4_8identityESY_S18_vS19_EENS_8epilogue10collective18CollectiveEpilogueINS1B_23Sm100TmaWarpSpecializedILi4ELi2ELi32ELb0ELb0EEEJSH_NS5_IJNSR_ISE_SB_EES1G_EEEaSI_aSI_NS1B_6fusion15FusionCallbacksIS1F_NS1I_17LinearCombinationIaiaiLNS_15FloatRoundStyleE2EEESH_S1H_JEEENS4_5SM1004TMEM4LOAD26SM100_TMEM_LOAD_16dp32b32xESY_NSZ_INS10_ILi2ELi4ELi3EEES13_NSR_INS5_IJS14_SE_EEENS5_IJSE_SB_EEEEEEENS4_39AutoVectorizingCopyWithAssumedAlignmentILi128EEENS4_14SM90_TMA_STOREES1W_S1Y_S1Y_EEEvvEEEEvNT_6ParamsE) ;  /* 0xffffff6002f47950 */ /* 0x000fea0003c3ffff */
        .weak           $__internal_2_$__cuda_sm10x_tcgen05_guardrail_trap_unallocated_columns_being_dealloced
        .type           $__internal_2_$__cuda_sm10x_tcgen05_guardrail_trap_unallocated_columns_being_dealloced,@function
        .size           $__internal_2_$__cuda_sm10x_tcgen05_guardrail_trap_unallocated_columns_being_dealloced,(.L_x_173 - $__internal_2_$__cuda_sm10x_tcgen05_guardrail_trap_unallocated_columns_being_dealloced)
$__internal_2_$__cuda_sm10x_tcgen05_guardrail_trap_unallocated_columns_being_dealloced:
[----:B------:R-:W-:Y:S05]  /*9c30*/  BPT.TRAP 0x1 ;  /* 0x000000040000795c */ /* 0x000fea0000300000 */
[----:B------:R-:W-:-:S04]  /*9c40*/  HFMA2 R3, -RZ, RZ, 0, 0 ;  /* 0x00000000ff037431 */ /* 0x000fc800000001ff */
[----:B------:R-:W-:Y:S05]  /*9c50*/  RET.REL.NODEC R2 `(_ZN7cutlass13device_kernelINS_4gemm6kernel13GemmUniversalIN4cute5tupleIJiiiiEEENS1_10collective13CollectiveMmaINS1_35MainloopSm100TmaUmmaWarpSpecializedILi5ELi2ELi4ENS5_IJNS4_1CILi1EEESB_SB_EEEEENS5_IJNSA_ILi64EEENSA_ILi256EEENSA_ILi32EEEEEEaNS5_IJlSB_lEEEaSI_NS4_8TiledMMAINS4_8MMA_AtomIJNS4_15SM100_MMA_S8_SSIaaiLi64ELi256ELNS4_4UMMA5MajorE0ELSN_0ELNSM_8SaturateE0EEEEEENS4_6LayoutISC_NS5_IJNSA_ILi0EEESS_SS_EEEEENS5_IJNS4_10UnderscoreESV_SV_EEEEENS4_13SM90_TMA_LOADENS4_14ComposedLayoutINS4_7SwizzleILi1ELi4ELi3EEENS4_18smem_ptr_flag_bitsILi8EEENSR_INS5_IJNSA_ILi8EEESG_EEENS5_IJSG_SB_EEEEEEEvNS4_8identityESY_S18_vS19_EENS_8epilogue10collective18CollectiveEpilogueINS1B_23Sm100TmaWarpSpecializedILi4ELi2ELi32ELb0ELb0EEEJSH_NS5_IJNSR_ISE_SB_EES1G_EEEaSI_aSI_NS1B_6fusion15FusionCallbacksIS1F_NS1I_17LinearCombinationIaiaiLNS_15FloatRoundStyleE2EEESH_S1H_JEEENS4_5SM1004TMEM4LOAD26SM100_TMEM_LOAD_16dp32b32xESY_NSZ_INS10_ILi2ELi4ELi3EEES13_NSR_INS5_IJS14_SE_EEENS5_IJSE_SB_EEEEEEENS4_39AutoVectorizingCopyWithAssumedAlignmentILi128EEENS4_14SM90_TMA_STOREES1W_S1Y_S1Y_EEEvvEEEEvNT_6ParamsE) ;  /* 0xffffff6002e87950 */ /* 0x000fea0003c3ffff */
.L_x_172:
[----:B------:R-:W-:-:S00]  /*9c60*/  BRA `(.L_x_172) ;  /* 0xfffffffc00fc7947 */ /* 0x000fc0000383ffff */
[----:B------:R-:W-:-:S00]  /*9c70*/  NOP ;  /* 0x0000000000007918 */ /* 0x000fc00000000000 */
        /* <DEDUP_REMOVED lines=8> */
.L_x_173:


//--------------------- .nv.global.init           --------------------------
	.section	.nv.global.init,"aw",@progbits
.nv.global.init:
	.type		$str$27,@object
	.size		$str$27,($str$28 - $str$27)
$str$27:
        /*0000*/ 	.byte	0x28, 0x61, 0x64, 0x64, 0x72, 0x65, 0x73, 0x73, 0x20, 0x26, 0x20, 0x6d, 0x61, 0x73, 0x6b, 0x29
        /*0010*/ 	.byte	0x20, 0x3d, 0x3d, 0x20, 0x30, 0x00
	.type		$str$28,@object
	.size		$str$28,($str$26 - $str$28)
$str$28:
        /*0016*/ 	.byte	0x2f, 0x74, 0x6d, 0x70, 0x2f, 0x63, 0x75, 0x74, 0x6c, 0x61, 0x73, 0x73, 0x5f, 0x73, 0x77, 0x65
        /*0026*/ 	.byte	0x65, 0x70, 0x5f, 0x73, 0x72, 0x63, 0x2f, 0x69, 0x6e, 0x63, 0x6c, 0x75, 0x64, 0x65, 0x2f, 0x63
        /*0036*/ 	.byte	0x75, 0x74, 0x65, 0x2f, 0x70, 0x6f, 0x69, 0x6e, 0x74, 0x65, 0x72, 0x5f, 0x66, 0x6c, 0x61, 0x67
        /*0046*/ 	.byte	0x67, 0x65, 0x64, 0x2e, 0x68, 0x70, 0x70, 0x00
	.type		$str$26,@object
	.size		$str$26,($str$25 - $str$26)
$str$26:
        /*004e*/ 	.byte	0x2f, 0x74, 0x6d, 0x70, 0x2f, 0x63, 0x75, 0x74, 0x6c, 0x61, 0x73, 0x73, 0x5f, 0x73, 0x77, 0x65
        /*005e*/ 	.byte	0x65, 0x70, 0x5f, 0x73, 0x72, 0x63, 0x2f, 0x69, 0x6e, 0x63, 0x6c, 0x75, 0x64, 0x65, 0x2f, 0x63
        /*006e*/ 	.byte	0x75, 0x74, 0x65, 0x2f, 0x61, 0x74, 0x6f, 0x6d, 0x2f, 0x63, 0x6f, 0x70, 0x79, 0x5f, 0x74, 0x72
        /*007e*/ 	.byte	0x61, 0x69, 0x74, 0x73, 0x5f, 0x73, 0x6d, 0x31, 0x30, 0x30, 0x2e, 0x68, 0x70, 0x70, 0x00
	.type		$str$25,@object
	.size		$str$25,(__unnamed_1 - $str$25)
$str$25:
        /*008d*/ 	.byte	0x28, 0x28, 0x75, 0x69, 0x6e, 0x74, 0x33, 0x32, 0x5f, 0x74, 0x28, 0x74, 0x68, 0x72, 0x65, 0x61
        /*009d*/ 	.byte	0x64, 0x49, 0x64, 0x78, 0x2e, 0x78, 0x29, 0x20, 0x2f, 0x20, 0x33, 0x32, 0x29, 0x20, 0x25, 0x20
        /*00ad*/ 	.byte	0x34, 0x29, 0x20, 0x3d, 0x3d, 0x20, 0x28, 0x28, 0x28, 0x74, 0x6d, 0x65, 0x6d, 0x5f, 0x61, 0x64
        /*00bd*/ 	.byte	0x64, 0x72, 0x20, 0x3e, 0x3e, 0x20, 0x31, 0x36, 0x29, 0x20, 0x2f, 0x20, 0x33, 0x32, 0x29, 0x20
        /*00cd*/ 	.byte	0x25, 0x20, 0x34, 0x29, 0x00
	.type		__unnamed_1,@object
	.size		__unnamed_1,(__unnamed_2 - __unnamed_1)
__unnamed_1:
        /*00d2*/ 	.byte	0x61, 0x75, 0x74, 0x6f, 0x20, 0x63, 0x75, 0x74, 0x65, 0x3a, 0x3a, 0x61, 0x73, 0x5f, 0x70, 0x6f
        /* <DEDUP_REMOVED lines=24> */
        /*0262*/ 	.byte	0x00
	.type		__unnamed_2,@object
	.size		__unnamed_2,(__unnamed_3 - __unnamed_2)
__unnamed_2:
        /* <DEDUP_REMOVED lines=26> */
	.type		__unnamed_3,@object
	.size		__unnamed_3,(.L_3 - __unnamed_3)
__unnamed_3:
        /* <DEDUP_REMOVED lines=41> */
.L_3:


//--------------------- .nv.shared._ZN7cutlass13device_kernelINS_4gemm6kernel13GemmUniversalIN4cute5tupleIJiiiiEEENS1_10collective13CollectiveMmaINS1_35MainloopSm100TmaUmmaWarpSpecializedILi5ELi2ELi4ENS5_IJNS4_1CILi1EEESB_SB_EEEEENS5_IJNSA_ILi64EEENSA_ILi256EEENSA_ILi32EEEEEEaNS5_IJlSB_lEEEaSI_NS4_8TiledMMAINS4_8MMA_AtomIJNS4_15SM100_MMA_S8_SSIaaiLi64ELi256ELNS4_4UMMA5MajorE0ELSN_0ELNSM_8SaturateE0EEEEEENS4_6LayoutISC_NS5_IJNSA_ILi0EEESS_SS_EEEEENS5_IJNS4_10UnderscoreESV_SV_EEEEENS4_13SM90_TMA_LOADENS4_14ComposedLayoutINS4_7SwizzleILi1ELi4ELi3EEENS4_18smem_ptr_flag_bitsILi8EEENSR_INS5_IJNSA_ILi8EEESG_EEENS5_IJSG_SB_EEEEEEEvNS4_8identityESY_S18_vS19_EENS_8epilogue10collective18CollectiveEpilogueINS1B_23Sm100TmaWarpSpecializedILi4ELi2ELi32ELb0ELb0EEEJSH_NS5_IJNSR_ISE_SB_EES1G_EEEaSI_aSI_NS1B_6fusion15FusionCallbacksIS1F_NS1I_17LinearCombinationIaiaiLNS_15FloatRoundStyleE2EEESH_S1H_JEEENS4_5SM1004TMEM4LOAD26SM100_TMEM_LOAD_16dp32b32xESY_NSZ_INS10_ILi2ELi4ELi3EEES13_NSR_INS5_IJS14_SE_EEENS5_IJSE_SB_EEEEEEENS4_39AutoVectorizingCopyWithAssumedAlignmentILi128EEENS4_14SM90_TMA_STOREES1W_S1Y_S1Y_EEEvvEEEEvNT_6ParamsE --------------------------
	.section	.nv.shared._ZN7cutlass13device_kernelINS_4gemm6kernel13GemmUniversalIN4cute5tupleIJiiiiEEENS1_10collective13CollectiveMmaINS1_35MainloopSm100TmaUmmaWarpSpecializedILi5ELi2ELi4ENS5_IJNS4_1CILi1EEESB_SB_EEEEENS5_IJNSA_ILi64EEENSA_ILi256EEENSA_ILi32EEEEEEaNS5_IJlSB_lEEEaSI_NS4_8TiledMMAINS4_8MMA_AtomIJNS4_15SM100_MMA_S8_SSIaaiLi64ELi256ELNS4_4UMMA5MajorE0ELSN_0ELNSM_8SaturateE0EEEEEENS4_6LayoutISC_NS5_IJNSA_ILi0EEESS_SS_EEEEENS5_IJNS4_10UnderscoreESV_SV_EEEEENS4_13SM90_TMA_LOADENS4_14ComposedLayoutINS4_7SwizzleILi1ELi4ELi3EEENS4_18smem_ptr_flag_bitsILi8EEENSR_INS5_IJNSA_ILi8EEESG_EEENS5_IJSG_SB_EEEEEEEvNS4_8identityESY_S18_vS19_EENS_8epilogue10collective18CollectiveEpilogueINS1B_23Sm100TmaWarpSpecializedILi4ELi2ELi32ELb0ELb0EEEJSH_NS5_IJNSR_ISE_SB_EES1G_EEEaSI_aSI_NS1B_6fusion15FusionCallbacksIS1F_NS1I_17LinearCombinationIaiaiLNS_15FloatRoundStyleE2EEESH_S1H_JEEENS4_5SM1004TMEM4LOAD26SM100_TMEM_LOAD_16dp32b32xESY_NSZ_INS10_ILi2ELi4ELi3EEES13_NSR_INS5_IJS14_SE_EEENS5_IJSE_SB_EEEEEEENS4_39AutoVectorizingCopyWithAssumedAlignmentILi128EEENS4_14SM90_TMA_STOREES1W_S1Y_S1Y_EEEvvEEEEvNT_6ParamsE,"aw",@nobits
	.sectionflags	@""
	.align	16
	.zero		1024


//--------------------- .nv.shared.reserved.0     --------------------------
	.section	.nv.shared.reserved.0,"aw",@nobits
	.weak		__nv_reservedSMEM_offset_0_alias
	.size		__nv_reservedSMEM_offset_0_alias, 0, 64
	.other		__nv_reservedSMEM_offset_0_alias,@"STO_CUDA_RESERVED_SHARED STV_DEFAULT"
__nv_reservedSMEM_offset_0_alias:
	.zero		0
.nv.shared.reserved.0:
	.zero		64
	.weak		__nv_reservedSMEM_tcgen05_partition
	.type		__nv_reservedSMEM_tcgen05_partition,@object
	.size		__nv_reservedSMEM_tcgen05_partition,(.L_0 - __nv_reservedSMEM_tcgen05_partition)
__nv_reservedSMEM_tcgen05_partition:
	.zero		32
.L_0:


//--------------------- .nv.global                --------------------------
	.section	.nv.global,"aw",@nobits
.nv.global:
	.type		_ZN40_INTERNAL_046d3704_4_k_cu_6f27ae7e_311214cute1_E,@object
	.size		_ZN40_INTERNAL_046d3704_4_k_cu_6f27ae7e_311214cute1_E,(_ZN40_INTERNAL_046d3704_4_k_cu_6f27ae7e_311214cuda3std3__45__cpo6cbeginE - _ZN40_INTERNAL_046d3704_4_k_cu_6f27ae7e_311214cute1_E)
_ZN40_INTERNAL_046d3704_4_k_cu_6f27ae7e_311214cute1_E:
	.zero		1
	.type		_ZN40_INTERNAL_046d3704_4_k_cu_6f27ae7e_311214cuda3std3__45__cpo6cbeginE,@object
	.size		_ZN40_INTERNAL_046d3704_4_k_cu_6f27ae7e_311214cuda3std3__45__cpo6cbeginE,(_ZN40_INTERNAL_046d3704_4_k_cu_6f27ae7e_311214cuda3std3__48in_placeE - _ZN40_INTERNAL_046d3704_4_k_cu_6f27ae7e_311214cuda3std3__45__cpo6cbeginE)
_ZN40_INTERNAL_046d3704_4_k_cu_6f27ae7e_311214cuda3std3__45__cpo6cbeginE:
	.zero		1
	.type		_ZN40_INTERNAL_046d3704_4_k_cu_6f27ae7e_311214cuda3std3__48in_placeE,@object
	.size		_ZN40_INTERNAL_046d3704_4_k_cu_6f27ae7e_311214cuda3std3__48in_placeE,(_ZN40_INTERNAL_046d3704_4_k_cu_6f27ae7e_311214cuda3std6ranges3__45__cpo9iter_moveE - _ZN40_INTERNAL_046d3704_4_k_cu_6f27ae7e_311214cuda3std3__48in_placeE)
_ZN40_INTERNAL_046d3704_4_k_cu_6f27ae7e_311214cuda3std3__48in_placeE:
	.zero		1
	.type		_ZN40_INTERNAL_046d3704_4_k_cu_6f27ae7e_311214cuda3std6ranges3__45__cpo9iter_moveE,@object
	.size		_ZN40_INTERNAL_046d3704_4_k_cu_6f27ae7e_311214cuda3std6ranges3__45__cpo9iter_moveE,(_ZN40_INTERNAL_046d3704_4_k_cu_6f27ae7e_311214cuda3std3__45__cpo5beginE - _ZN40_INTERNAL_046d3704_4_k_cu_6f27ae7e_311214cuda3std6ranges3__45__cpo9iter_moveE)
_ZN40_INTERNAL_046d3704_4_k_cu_6f27ae7e_311214cuda3std6ranges3__45__cpo9iter_moveE:
	.zero		1
	.type		_ZN40_INTERNAL_046d3704_4_k_cu_6f27ae7e_311214cuda3std3__45__cpo5beginE,@object
	.size		_ZN40_INTERNAL_046d3704_4_k_cu_6f27ae7e_311214cuda3std3__45__cpo5beginE,(_ZN40_INTERNAL_046d3704_4_k_cu_6f27ae7e_311214cuda3std3__442_GLOBAL__N__046d3704_4_k_cu_6f27ae7e_311216ignoreE - _ZN40_INTERNAL_046d3704_4_k_cu_6f27ae7e_311214cuda3std3__45__cpo5beginE)
_ZN40_INTERNAL_046d3704_4_k_cu_6f27ae7e_311214cuda3std3__45__cpo5beginE:
	.zero		1
	.type		_ZN40_INTERNAL_046d3704_4_k_cu_6f27ae7e_311214cuda3std3__442_GLOBAL__N__046d3704_4_k_cu_6f27ae7e_311216ignoreE,@object
	.size		_ZN40_INTERNAL_046d3704_4_k_cu_6f27ae7e_311214cuda3std3__442_GLOBAL__N__046d3704_4_k_cu_6f27ae7e_311216ignoreE,(_ZN40_INTERNAL_046d3704_4_k_cu_6f27ae7e_311214cute7productE - _ZN40_INTERNAL_046d3704_4_k_cu_6f27ae7e_311214cuda3std3__442_GLOBAL__N__046d3704_4_k_cu_6f27ae7e_311216ignoreE)
_ZN40_INTERNAL_046d3704_4_k_cu_6f27ae7e_311214cuda3std3__442_GLOBAL__N__046d3704_4_k_cu_6f27ae7e_311216ignoreE:
	.zero		1
	.type		_ZN40_INTERNAL_046d3704_4_k_cu_6f27ae7e_311214cute7productE,@object
	.size		_ZN40_INTERNAL_046d3704_4_k_cu_6f27ae7e_311214cute7productE,(_ZN40_INTERNAL_046d3704_4_k_cu_6f27ae7e_311214cuda3std3__45__cpo3endE - _ZN40_INTERNAL_046d3704_4_k_cu_6f27ae7e_311214cute7productE)
_ZN40_INTERNAL_046d3704_4_k_cu_6f27ae7e_311214cute7productE:
	.zero		1
	.type		_ZN40_INTERNAL_046d3704_4_k_cu_6f27ae7e_311214cuda3std3__45__cpo3endE,@object
	.size		_ZN40_INTERNAL_046d3704_4_k_cu_6f27ae7e_311214cuda3std3__45__cpo3endE,(_ZN40_INTERNAL_046d3704_4_k_cu_6f27ae7e_311214cuda3std3__419piecewise_constructE - _ZN40_INTERNAL_046d3704_4_k_cu_6f27ae7e_311214cuda3std3__45__cpo3endE)
_ZN40_INTERNAL_046d3704_4_k_cu_6f27ae7e_311214cuda3std3__45__cpo3endE:
	.zero		1
	.type		_ZN40_INTERNAL_046d3704_4_k_cu_6f27ae7e_311214cuda3std3__419piecewise_constructE,@object
	.size		_ZN40_INTERNAL_046d3704_4_k_cu_6f27ae7e_311214cuda3std3__419piecewise_constructE,(_ZN40_INTERNAL_046d3704_4_k_cu_6f27ae7e_311214cuda3std3__45__cpo4cendE - _ZN40_INTERNAL_046d3704_4_k_cu_6f27ae7e_311214cuda3std3__419piecewise_constructE)
_ZN40_INTERNAL_046d3704_4_k_cu_6f27ae7e_311214cuda3std3__419piecewise_constructE:
	.zero		1
	.type		_ZN40_INTERNAL_046d3704_4_k_cu_6f27ae7e_311214cuda3std3__45__cpo4cendE,@object
	.size		_ZN40_INTERNAL_046d3704_4_k_cu_6f27ae7e_311214cuda3std3__45__cpo4cendE,(_ZN40_INTERNAL_046d3704_4_k_cu_6f27ae7e_311214cuda3std6ranges3__45__cpo4swapE - _ZN40_INTERNAL_046d3704_4_k_cu_6f27ae7e_311214cuda3std3__45__cpo4cendE)
_ZN40_INTERNAL_046d3704_4_k_cu_6f27ae7e_311214cuda3std3__45__cpo4cendE:
	.zero		1
	.type		_ZN40_INTERNAL_046d3704_4_k_cu_6f27ae7e_311214cuda3std6ranges3__45__cpo4swapE,@object
	.size		_ZN40_INTERNAL_046d3704_4_k_cu_6f27ae7e_311214cuda3std6ranges3__45__cpo4swapE,(.L_11 - _ZN40_INTERNAL_046d3704_4_k_cu_6f27ae7e_311214cuda3std6ranges3__45__cpo4swapE)
_ZN40_INTERNAL_046d3704_4_k_cu_6f27ae7e_311214cuda3std6ranges3__45__cpo4swapE:
	.zero		1
.L_11:


//--------------------- .nv.constant0._ZN7cutlass13device_kernelINS_4gemm6kernel13GemmUniversalIN4cute5tupleIJiiiiEEENS1_10collective13CollectiveMmaINS1_35MainloopSm100TmaUmmaWarpSpecializedILi5ELi2ELi4ENS5_IJNS4_1CILi1EEESB_SB_EEEEENS5_IJNSA_ILi64EEENSA_ILi256EEENSA_ILi32EEEEEEaNS5_IJlSB_lEEEaSI_NS4_8TiledMMAINS4_8MMA_AtomIJNS4_15SM100_MMA_S8_SSIaaiLi64ELi256ELNS4_4UMMA5MajorE0ELSN_0ELNSM_8SaturateE0EEEEEENS4_6LayoutISC_NS5_IJNSA_ILi0EEESS_SS_EEEEENS5_IJNS4_10UnderscoreESV_SV_EEEEENS4_13SM90_TMA_LOADENS4_14ComposedLayoutINS4_7SwizzleILi1ELi4ELi3EEENS4_18smem_ptr_flag_bitsILi8EEENSR_INS5_IJNSA_ILi8EEESG_EEENS5_IJSG_SB_EEEEEEEvNS4_8identityESY_S18_vS19_EENS_8epilogue10collective18CollectiveEpilogueINS1B_23Sm100TmaWarpSpecializedILi4ELi2ELi32ELb0ELb0EEEJSH_NS5_IJNSR_ISE_SB_EES1G_EEEaSI_aSI_NS1B_6fusion15FusionCallbacksIS1F_NS1I_17LinearCombinationIaiaiLNS_15FloatRoundStyleE2EEESH_S1H_JEEENS4_5SM1004TMEM4LOAD26SM100_TMEM_LOAD_16dp32b32xESY_NSZ_INS10_ILi2ELi4ELi3EEES13_NSR_INS5_IJS14_SE_EEENS5_IJSE_SB_EEEEEEENS4_39AutoVectorizingCopyWithAssumedAlignmentILi128EEENS4_14SM90_TMA_STOREES1W_S1Y_S1Y_EEEvvEEEEvNT_6ParamsE --------------------------
	.section	.nv.constant0._ZN7cutlass13device_kernelINS_4gemm6kernel13GemmUniversalIN4cute5tupleIJiiiiEEENS1_10collective13CollectiveMmaINS1_35MainloopSm100TmaUmmaWarpSpecializedILi5ELi2ELi4ENS5_IJNS4_1CILi1EEESB_SB_EEEEENS5_IJNSA_ILi64EEENSA_ILi256EEENSA_ILi32EEEEEEaNS5_IJlSB_lEEEaSI_NS4_8TiledMMAINS4_8MMA_AtomIJNS4_15SM100_MMA_S8_SSIaaiLi64ELi256ELNS4_4UMMA5MajorE0ELSN_0ELNSM_8SaturateE0EEEEEENS4_6LayoutISC_NS5_IJNSA_ILi0EEESS_SS_EEEEENS5_IJNS4_10UnderscoreESV_SV_EEEEENS4_13SM90_TMA_LOADENS4_14ComposedLayoutINS4_7SwizzleILi1ELi4ELi3EEENS4_18smem_ptr_flag_bitsILi8EEENSR_INS5_IJNSA_ILi8EEESG_EEENS5_IJSG_SB_EEEEEEEvNS4_8identityESY_S18_vS19_EENS_8epilogue10collective18CollectiveEpilogueINS1B_23Sm100TmaWarpSpecializedILi4ELi2ELi32ELb0ELb0EEEJSH_NS5_IJNSR_ISE_SB_EES1G_EEEaSI_aSI_NS1B_6fusion15FusionCallbacksIS1F_NS1I_17LinearCombinationIaiaiLNS_15FloatRoundStyleE2EEESH_S1H_JEEENS4_5SM1004TMEM4LOAD26SM100_TMEM_LOAD_16dp32b32xESY_NSZ_INS10_ILi2ELi4ELi3EEES13_NSR_INS5_IJS14_SE_EEENS5_IJSE_SB_EEEEEEENS4_39AutoVectorizingCopyWithAssumedAlignmentILi128EEENS4_14SM90_TMA_STOREES1W_S1Y_S1Y_EEEvvEEEEvNT_6ParamsE,"a",@progbits
	.sectionflags	@""
	.align	4
.nv.constant0._ZN7cutlass13device_kernelINS_4gemm6kernel13GemmUniversalIN4cute5tupleIJiiiiEEENS1_10collective13CollectiveMmaINS1_35MainloopSm100TmaUmmaWarpSpecializedILi5ELi2ELi4ENS5_IJNS4_1CILi1EEESB_SB_EEEEENS5_IJNSA_ILi64EEENSA_ILi256EEENSA_ILi32EEEEEEaNS5_IJlSB_lEEEaSI_NS4_8TiledMMAINS4_8MMA_AtomIJNS4_15SM100_MMA_S8_SSIaaiLi64ELi256ELNS4_4UMMA5MajorE0ELSN_0ELNSM_8SaturateE0EEEEEENS4_6LayoutISC_NS5_IJNSA_ILi0EEESS_SS_EEEEENS5_IJNS4_10UnderscoreESV_SV_EEEEENS4_13SM90_TMA_LOADENS4_14ComposedLayoutINS4_7SwizzleILi1ELi4ELi3EEENS4_18smem_ptr_flag_bitsILi8EEENSR_INS5_IJNSA_ILi8EEESG_EEENS5_IJSG_SB_EEEEEEEvNS4_8identityESY_S18_vS19_EENS_8epilogue10collective18CollectiveEpilogueINS1B_23Sm100TmaWarpSpecializedILi4ELi2ELi32ELb0ELb0EEEJSH_NS5_IJNSR_ISE_SB_EES1G_EEEaSI_aSI_NS1B_6fusion15FusionCallbacksIS1F_NS1I_17LinearCombinationIaiaiLNS_15FloatRoundStyleE2EEESH_S1H_JEEENS4_5SM1004TMEM4LOAD26SM100_TMEM_LOAD_16dp32b32xESY_NSZ_INS10_ILi2ELi4ELi3EEES13_NSR_INS5_IJS14_SE_EEENS5_IJSE_SB_EEEEEEENS4_39AutoVectorizingCopyWithAssumedAlignmentILi128EEENS4_14SM90_TMA_STOREES1W_S1Y_S1Y_EEEvvEEEEvNT_6ParamsE:
	.zero		2944


//--------------------- SYMBOLS --------------------------

	.type		.nv.reservedSmem.offset0,@object
	.size		.nv.reservedSmem.offset0,0x4
	.type		.nv.reservedSmem.cap,@object
	.size		.nv.reservedSmem.cap,0x4
	.type		__assertfail,@function
